//
// Generated by NVIDIA NVVM Compiler
//
// Compiler Build ID: CL-36424714
// Cuda compilation tools, release 13.0, V13.0.88
// Based on NVVM 20.0.0
//

.version 9.0
.target sm_100
.address_size 64

	// .globl	GpuConv1DOnDevice_ranges
.extern .shared .align 16 .b8 yj[];

.visible .entry GpuConv1DOnDevice_ranges(
	.param .u64 GpuConv1DOnDevice_ranges_param_0,
	.param .u64 GpuConv1DOnDevice_ranges_param_1,
	.param .u32 GpuConv1DOnDevice_ranges_param_2,
	.param .u64 .ptr .align 1 GpuConv1DOnDevice_ranges_param_3,
	.param .u64 .ptr .align 1 GpuConv1DOnDevice_ranges_param_4,
	.param .u64 .ptr .align 1 GpuConv1DOnDevice_ranges_param_5,
	.param .u64 .ptr .align 1 GpuConv1DOnDevice_ranges_param_6,
	.param .u64 .ptr .align 1 GpuConv1DOnDevice_ranges_param_7,
	.param .u64 .ptr .align 1 GpuConv1DOnDevice_ranges_param_8,
	.param .u64 GpuConv1DOnDevice_ranges_param_9,
	.param .u64 GpuConv1DOnDevice_ranges_param_10
)
{
	.reg .pred 	%p<32>;
	.reg .b32 	%r<78>;
	.reg .b32 	%f<338>;
	.reg .b64 	%rd<180>;

	ld.param.u32 	%r11, [GpuConv1DOnDevice_ranges_param_2];
	ld.param.u64 	%rd54, [GpuConv1DOnDevice_ranges_param_3];
	ld.param.u64 	%rd55, [GpuConv1DOnDevice_ranges_param_4];
	ld.param.u64 	%rd56, [GpuConv1DOnDevice_ranges_param_5];
	ld.param.u64 	%rd57, [GpuConv1DOnDevice_ranges_param_6];
	ld.param.u64 	%rd59, [GpuConv1DOnDevice_ranges_param_8];
	cvta.to.global.u64 	%rd1, %rd57;
	cvta.to.global.u64 	%rd2, %rd59;
	setp.lt.s32 	%p1, %r11, 1;
	@%p1 bra 	$L__BB0_2;
	cvta.to.global.u64 	%rd62, %rd54;
	mov.u32 	%r12, %ctaid.x;
	mul.lo.s32 	%r13, %r12, 3;
	mul.wide.u32 	%rd63, %r13, 8;
	add.s64 	%rd64, %rd62, %rd63;
	ld.global.u64 	%rd164, [%rd64];
	add.s32 	%r14, %r13, 1;
	mul.wide.u32 	%rd65, %r14, 8;
	add.s64 	%rd66, %rd62, %rd65;
	ld.global.u64 	%rd163, [%rd66];
	add.s32 	%r15, %r13, 2;
	mul.wide.u32 	%rd67, %r15, 8;
	add.s64 	%rd68, %rd62, %rd67;
	ld.global.u64 	%rd162, [%rd68];
$L__BB0_2:
	cvta.to.global.u64 	%rd70, %rd55;
	mov.u32 	%r16, %ctaid.x;
	mul.lo.s32 	%r17, %r16, 3;
	mul.wide.u32 	%rd71, %r17, 8;
	add.s64 	%rd72, %rd70, %rd71;
	ld.global.u64 	%rd73, [%rd72];
	add.s32 	%r18, %r17, 1;
	mul.wide.u32 	%rd74, %r18, 8;
	add.s64 	%rd75, %rd70, %rd74;
	ld.global.u64 	%rd9, [%rd75];
	add.s32 	%r19, %r17, 2;
	mul.wide.u32 	%rd76, %r19, 8;
	add.s64 	%rd77, %rd70, %rd76;
	ld.global.u64 	%rd10, [%rd77];
	setp.lt.s64 	%p2, %rd73, 1;
	cvta.to.global.u64 	%rd78, %rd56;
	shl.b64 	%rd79, %rd73, 3;
	add.s64 	%rd11, %rd78, %rd79;
	mov.b64 	%rd166, 0;
	@%p2 bra 	$L__BB0_4;
	ld.global.u64 	%rd166, [%rd11+-8];
$L__BB0_4:
	ld.global.u64 	%rd14, [%rd11];
	mov.u32 	%r20, %tid.x;
	cvt.u64.u32 	%rd15, %r20;
	add.s64 	%rd16, %rd9, %rd15;
	setp.ge.s64 	%p3, %rd16, %rd10;
	@%p3 bra 	$L__BB0_8;
	setp.ne.s32 	%p4, %r11, 0;
	@%p4 bra 	$L__BB0_7;
	ld.global.u64 	%rd85, [%rd2];
	cvta.to.global.u64 	%rd86, %rd85;
	shl.b64 	%rd87, %rd16, 2;
	add.s64 	%rd88, %rd86, %rd87;
	ld.global.f32 	%f320, [%rd88];
	bra.uni 	$L__BB0_8;
$L__BB0_7:
	ld.global.u64 	%rd80, [%rd2];
	cvta.to.global.u64 	%rd81, %rd80;
	add.s64 	%rd82, %rd164, %rd15;
	shl.b64 	%rd83, %rd82, 2;
	add.s64 	%rd84, %rd81, %rd83;
	ld.global.f32 	%f320, [%rd84];
$L__BB0_8:
	setp.ge.s64 	%p5, %rd166, %rd14;
	mov.f32 	%f334, 0f00000000;
	@%p5 bra 	$L__BB0_46;
	shl.b64 	%rd89, %rd166, 4;
	add.s64 	%rd90, %rd1, %rd89;
	ld.global.u64 	%rd179, [%rd90];
	cvt.rn.f32.s64 	%f33, %rd16;
	mov.f32 	%f334, 0f00000000;
	copysign.f32 	%f4, %f33, %f334;
	mov.u32 	%r21, %ntid.x;
	cvt.u32.u64 	%r26, %rd15;
	shl.b32 	%r27, %r26, 3;
	mov.u32 	%r28, yj;
	add.s32 	%r29, %r28, %r27;
	cvt.u32.u64 	%r31, %rd16;
$L__BB0_10:
	mov.u64 	%rd18, %rd166;
	ld.param.u64 	%rd155, [GpuConv1DOnDevice_ranges_param_6];
	cvta.to.global.u64 	%rd20, %rd155;
	add.s64 	%rd166, %rd18, 1;
	setp.ge.s64 	%p6, %rd166, %rd14;
	@%p6 bra 	$L__BB0_12;
	shl.b64 	%rd91, %rd18, 4;
	add.s64 	%rd92, %rd20, %rd91;
	ld.global.u64 	%rd93, [%rd92+16];
	ld.global.u64 	%rd94, [%rd92+8];
	setp.eq.s64 	%p7, %rd93, %rd94;
	@%p7 bra 	$L__BB0_45;
$L__BB0_12:
	shl.b64 	%rd95, %rd18, 4;
	add.s64 	%rd22, %rd20, %rd95;
	ld.global.u64 	%rd23, [%rd22+8];
	setp.le.s64 	%p8, %rd23, %rd179;
	@%p8 bra 	$L__BB0_43;
	sub.s64 	%rd168, %rd23, %rd179;
	mov.b64 	%rd169, 0;
	mov.u64 	%rd170, %rd179;
$L__BB0_14:
	cvt.u64.u32 	%rd97, %r21;
	min.s64 	%rd28, %rd168, %rd97;
	max.s64 	%rd29, %rd28, 1;
	add.s64 	%rd30, %rd170, %rd15;
	setp.ge.s64 	%p9, %rd30, %rd23;
	@%p9 bra 	$L__BB0_18;
	setp.ne.s32 	%p10, %r11, 0;
	@%p10 bra 	$L__BB0_17;
	ld.param.u64 	%rd158, [GpuConv1DOnDevice_ranges_param_8];
	cvta.to.global.u64 	%rd110, %rd158;
	ld.global.u64 	%rd111, [%rd110+8];
	cvta.to.global.u64 	%rd112, %rd111;
	shl.b64 	%rd113, %rd30, 2;
	add.s64 	%rd114, %rd112, %rd113;
	ld.global.f32 	%f36, [%rd114];
	ld.global.u64 	%rd115, [%rd110+16];
	cvta.to.global.u64 	%rd116, %rd115;
	add.s64 	%rd117, %rd116, %rd113;
	ld.global.f32 	%f37, [%rd117];
	st.shared.v2.f32 	[%r29], {%f36, %f37};
	bra.uni 	$L__BB0_18;
$L__BB0_17:
	ld.param.u64 	%rd157, [GpuConv1DOnDevice_ranges_param_8];
	cvta.to.global.u64 	%rd98, %rd157;
	ld.global.u64 	%rd99, [%rd98+8];
	cvta.to.global.u64 	%rd100, %rd99;
	sub.s64 	%rd101, %rd30, %rd179;
	add.s64 	%rd102, %rd101, %rd163;
	shl.b64 	%rd103, %rd102, 2;
	add.s64 	%rd104, %rd100, %rd103;
	ld.global.f32 	%f34, [%rd104];
	ld.global.u64 	%rd105, [%rd98+16];
	cvta.to.global.u64 	%rd106, %rd105;
	add.s64 	%rd107, %rd101, %rd162;
	shl.b64 	%rd108, %rd107, 2;
	add.s64 	%rd109, %rd106, %rd108;
	ld.global.f32 	%f35, [%rd109];
	st.shared.v2.f32 	[%r29], {%f34, %f35};
$L__BB0_18:
	setp.ge.s64 	%p11, %rd16, %rd10;
	bar.sync 	0;
	@%p11 bra 	$L__BB0_42;
	setp.eq.s32 	%p12, %r11, 0;
	mov.f32 	%f333, 0f00000000;
	@%p12 bra 	$L__BB0_32;
	setp.le.s64 	%p13, %rd23, %rd170;
	@%p13 bra 	$L__BB0_41;
	ld.param.u64 	%rd159, [GpuConv1DOnDevice_ranges_param_9];
	or.b64  	%rd118, %rd16, %rd159;
	and.b64  	%rd119, %rd118, -4294967296;
	setp.ne.s64 	%p14, %rd119, 0;
	@%p14 bra 	$L__BB0_23;
	ld.param.u64 	%rd161, [GpuConv1DOnDevice_ranges_param_9];
	cvt.u32.u64 	%r30, %rd161;
	rem.u32 	%r32, %r31, %r30;
	cvt.u64.u32 	%rd171, %r32;
	bra.uni 	$L__BB0_24;
$L__BB0_23:
	ld.param.u64 	%rd160, [GpuConv1DOnDevice_ranges_param_9];
	rem.s64 	%rd171, %rd16, %rd160;
$L__BB0_24:
	cvt.rn.f32.s64 	%f41, %rd171;
	mov.f32 	%f333, 0f00000000;
	copysign.f32 	%f7, %f41, %f333;
	setp.lt.s64 	%p15, %rd28, 4;
	mov.b64 	%rd177, 0;
	mov.u32 	%r76, %r28;
	@%p15 bra 	$L__BB0_27;
	mov.u32 	%r35, %ntid.x;
	cvt.u64.u32 	%rd121, %r35;
	mul.lo.s64 	%rd173, %rd169, %rd121;
	and.b64  	%rd177, %rd29, 9223372036854775804;
	mov.f32 	%f333, 0f00000000;
	mov.u32 	%r76, yj;
	mov.u64 	%rd174, %rd177;
$L__BB0_26:
	.pragma "nounroll";
	ld.shared.v4.f32 	{%f43, %f44, %f45, %f46}, [%r76];
	sub.f32 	%f47, %f320, %f43;
	mul.f32 	%f48, %f47, %f47;
	cvt.rn.f32.u64 	%f49, %rd173;
	mul.f32 	%f50, %f48, %f49;
	mul.f32 	%f51, %f50, 0f00000000;
	sub.f32 	%f52, %f7, %f51;
	fma.rn.f32 	%f53, %f52, 0f3BBB989D, 0f3F000000;
	cvt.sat.f32.f32 	%f54, %f53;
	mov.f32 	%f55, 0f4B400001;
	mov.f32 	%f56, 0f437C0000;
	fma.rm.f32 	%f57, %f54, %f56, %f55;
	add.f32 	%f58, %f57, 0fCB40007F;
	neg.f32 	%f59, %f58;
	fma.rn.f32 	%f60, %f52, 0f3FB8AA3B, %f59;
	fma.rn.f32 	%f61, %f52, 0f32A57060, %f60;
	mov.b32 	%r36, %f57;
	shl.b32 	%r37, %r36, 23;
	mov.b32 	%f62, %r37;
	ex2.approx.ftz.f32 	%f63, %f61;
	mul.f32 	%f64, %f63, %f62;
	fma.rn.f32 	%f65, %f44, %f64, %f333;
	sub.f32 	%f66, %f320, %f45;
	mul.f32 	%f67, %f66, %f66;
	add.s64 	%rd122, %rd173, 1;
	cvt.rn.f32.u64 	%f68, %rd122;
	mul.f32 	%f69, %f67, %f68;
	mul.f32 	%f70, %f69, 0f00000000;
	sub.f32 	%f71, %f7, %f70;
	fma.rn.f32 	%f72, %f71, 0f3BBB989D, 0f3F000000;
	cvt.sat.f32.f32 	%f73, %f72;
	fma.rm.f32 	%f74, %f73, %f56, %f55;
	add.f32 	%f75, %f74, 0fCB40007F;
	neg.f32 	%f76, %f75;
	fma.rn.f32 	%f77, %f71, 0f3FB8AA3B, %f76;
	fma.rn.f32 	%f78, %f71, 0f32A57060, %f77;
	mov.b32 	%r38, %f74;
	shl.b32 	%r39, %r38, 23;
	mov.b32 	%f79, %r39;
	ex2.approx.ftz.f32 	%f80, %f78;
	mul.f32 	%f81, %f80, %f79;
	fma.rn.f32 	%f82, %f46, %f81, %f65;
	ld.shared.v4.f32 	{%f83, %f84, %f85, %f86}, [%r76+16];
	sub.f32 	%f87, %f320, %f83;
	mul.f32 	%f88, %f87, %f87;
	add.s64 	%rd123, %rd173, 2;
	cvt.rn.f32.u64 	%f89, %rd123;
	mul.f32 	%f90, %f88, %f89;
	mul.f32 	%f91, %f90, 0f00000000;
	sub.f32 	%f92, %f7, %f91;
	fma.rn.f32 	%f93, %f92, 0f3BBB989D, 0f3F000000;
	cvt.sat.f32.f32 	%f94, %f93;
	fma.rm.f32 	%f95, %f94, %f56, %f55;
	add.f32 	%f96, %f95, 0fCB40007F;
	neg.f32 	%f97, %f96;
	fma.rn.f32 	%f98, %f92, 0f3FB8AA3B, %f97;
	fma.rn.f32 	%f99, %f92, 0f32A57060, %f98;
	mov.b32 	%r40, %f95;
	shl.b32 	%r41, %r40, 23;
	mov.b32 	%f100, %r41;
	ex2.approx.ftz.f32 	%f101, %f99;
	mul.f32 	%f102, %f101, %f100;
	fma.rn.f32 	%f103, %f84, %f102, %f82;
	sub.f32 	%f104, %f320, %f85;
	mul.f32 	%f105, %f104, %f104;
	add.s64 	%rd124, %rd173, 3;
	cvt.rn.f32.u64 	%f106, %rd124;
	mul.f32 	%f107, %f105, %f106;
	mul.f32 	%f108, %f107, 0f00000000;
	sub.f32 	%f109, %f7, %f108;
	fma.rn.f32 	%f110, %f109, 0f3BBB989D, 0f3F000000;
	cvt.sat.f32.f32 	%f111, %f110;
	fma.rm.f32 	%f112, %f111, %f56, %f55;
	add.f32 	%f113, %f112, 0fCB40007F;
	neg.f32 	%f114, %f113;
	fma.rn.f32 	%f115, %f109, 0f3FB8AA3B, %f114;
	fma.rn.f32 	%f116, %f109, 0f32A57060, %f115;
	mov.b32 	%r42, %f112;
	shl.b32 	%r43, %r42, 23;
	mov.b32 	%f117, %r43;
	ex2.approx.ftz.f32 	%f118, %f116;
	mul.f32 	%f119, %f118, %f117;
	fma.rn.f32 	%f333, %f86, %f119, %f103;
	add.s32 	%r76, %r76, 32;
	add.s64 	%rd174, %rd174, -4;
	add.s64 	%rd173, %rd173, 4;
	setp.eq.s64 	%p16, %rd174, 0;
	@%p16 bra 	$L__BB0_27;
	bra.uni 	$L__BB0_26;
$L__BB0_27:
	and.b64  	%rd125, %rd29, 3;
	setp.eq.s64 	%p17, %rd125, 0;
	@%p17 bra 	$L__BB0_41;
	setp.eq.s64 	%p18, %rd125, 1;
	@%p18 bra 	$L__BB0_30;
	ld.shared.v4.f32 	{%f121, %f122, %f123, %f124}, [%r76];
	sub.f32 	%f125, %f320, %f121;
	mul.f32 	%f126, %f125, %f125;
	cvt.u64.u32 	%rd127, %r21;
	mad.lo.s64 	%rd128, %rd169, %rd127, %rd177;
	cvt.rn.f32.u64 	%f127, %rd128;
	mul.f32 	%f128, %f126, %f127;
	mul.f32 	%f129, %f128, 0f00000000;
	sub.f32 	%f130, %f7, %f129;
	fma.rn.f32 	%f131, %f130, 0f3BBB989D, 0f3F000000;
	cvt.sat.f32.f32 	%f132, %f131;
	mov.f32 	%f133, 0f4B400001;
	mov.f32 	%f134, 0f437C0000;
	fma.rm.f32 	%f135, %f132, %f134, %f133;
	add.f32 	%f136, %f135, 0fCB40007F;
	neg.f32 	%f137, %f136;
	fma.rn.f32 	%f138, %f130, 0f3FB8AA3B, %f137;
	fma.rn.f32 	%f139, %f130, 0f32A57060, %f138;
	mov.b32 	%r45, %f135;
	shl.b32 	%r46, %r45, 23;
	mov.b32 	%f140, %r46;
	ex2.approx.ftz.f32 	%f141, %f139;
	mul.f32 	%f142, %f141, %f140;
	fma.rn.f32 	%f143, %f122, %f142, %f333;
	sub.f32 	%f144, %f320, %f123;
	mul.f32 	%f145, %f144, %f144;
	add.s64 	%rd129, %rd128, 1;
	cvt.rn.f32.u64 	%f146, %rd129;
	mul.f32 	%f147, %f145, %f146;
	mul.f32 	%f148, %f147, 0f00000000;
	sub.f32 	%f149, %f7, %f148;
	fma.rn.f32 	%f150, %f149, 0f3BBB989D, 0f3F000000;
	cvt.sat.f32.f32 	%f151, %f150;
	fma.rm.f32 	%f152, %f151, %f134, %f133;
	add.f32 	%f153, %f152, 0fCB40007F;
	neg.f32 	%f154, %f153;
	fma.rn.f32 	%f155, %f149, 0f3FB8AA3B, %f154;
	fma.rn.f32 	%f156, %f149, 0f32A57060, %f155;
	mov.b32 	%r47, %f152;
	shl.b32 	%r48, %r47, 23;
	mov.b32 	%f157, %r48;
	ex2.approx.ftz.f32 	%f158, %f156;
	mul.f32 	%f159, %f158, %f157;
	fma.rn.f32 	%f333, %f124, %f159, %f143;
	add.s32 	%r76, %r76, 16;
	add.s64 	%rd177, %rd177, 2;
$L__BB0_30:
	and.b64  	%rd130, %rd29, 1;
	setp.eq.b64 	%p19, %rd130, 1;
	not.pred 	%p20, %p19;
	@%p20 bra 	$L__BB0_41;
	ld.shared.v2.f32 	{%f160, %f161}, [%r76];
	sub.f32 	%f162, %f320, %f160;
	mul.f32 	%f163, %f162, %f162;
	mov.u32 	%r49, %ntid.x;
	cvt.u64.u32 	%rd131, %r49;
	mad.lo.s64 	%rd132, %rd169, %rd131, %rd177;
	cvt.rn.f32.u64 	%f164, %rd132;
	mul.f32 	%f165, %f163, %f164;
	fma.rn.f32 	%f166, %f165, 0f80000000, %f7;
	fma.rn.f32 	%f167, %f166, 0f3BBB989D, 0f3F000000;
	cvt.sat.f32.f32 	%f168, %f167;
	mov.f32 	%f169, 0f4B400001;
	mov.f32 	%f170, 0f437C0000;
	fma.rm.f32 	%f171, %f168, %f170, %f169;
	add.f32 	%f172, %f171, 0fCB40007F;
	neg.f32 	%f173, %f172;
	fma.rn.f32 	%f174, %f166, 0f3FB8AA3B, %f173;
	fma.rn.f32 	%f175, %f166, 0f32A57060, %f174;
	mov.b32 	%r50, %f171;
	shl.b32 	%r51, %r50, 23;
	mov.b32 	%f176, %r51;
	ex2.approx.ftz.f32 	%f177, %f175;
	mul.f32 	%f178, %f177, %f176;
	fma.rn.f32 	%f333, %f161, %f178, %f333;
	bra.uni 	$L__BB0_41;
$L__BB0_32:
	setp.le.s64 	%p21, %rd23, %rd170;
	@%p21 bra 	$L__BB0_41;
	setp.lt.s64 	%p22, %rd28, 4;
	mov.f32 	%f333, 0f00000000;
	mov.b64 	%rd176, 0;
	mov.u32 	%r74, %r28;
	@%p22 bra 	$L__BB0_36;
	mov.f32 	%f333, 0f00000000;
	mov.b64 	%rd172, 0;
	mov.u32 	%r74, %r28;
$L__BB0_35:
	.pragma "nounroll";
	ld.shared.v4.f32 	{%f183, %f184, %f185, %f186}, [%r74];
	sub.f32 	%f187, %f320, %f183;
	mul.f32 	%f188, %f187, %f187;
	cvt.u64.u32 	%rd135, %r21;
	mad.lo.s64 	%rd136, %rd169, %rd135, %rd179;
	add.s64 	%rd137, %rd136, %rd172;
	cvt.rn.f32.s64 	%f189, %rd137;
	mul.f32 	%f190, %f188, %f189;
	mul.f32 	%f191, %f190, 0f00000000;
	sub.f32 	%f192, %f4, %f191;
	fma.rn.f32 	%f193, %f192, 0f3BBB989D, 0f3F000000;
	cvt.sat.f32.f32 	%f194, %f193;
	mov.f32 	%f195, 0f4B400001;
	mov.f32 	%f196, 0f437C0000;
	fma.rm.f32 	%f197, %f194, %f196, %f195;
	add.f32 	%f198, %f197, 0fCB40007F;
	neg.f32 	%f199, %f198;
	fma.rn.f32 	%f200, %f192, 0f3FB8AA3B, %f199;
	fma.rn.f32 	%f201, %f192, 0f32A57060, %f200;
	mov.b32 	%r55, %f197;
	shl.b32 	%r56, %r55, 23;
	mov.b32 	%f202, %r56;
	ex2.approx.ftz.f32 	%f203, %f201;
	mul.f32 	%f204, %f203, %f202;
	fma.rn.f32 	%f205, %f184, %f204, %f333;
	sub.f32 	%f206, %f320, %f185;
	mul.f32 	%f207, %f206, %f206;
	add.s64 	%rd138, %rd137, 1;
	cvt.rn.f32.s64 	%f208, %rd138;
	mul.f32 	%f209, %f207, %f208;
	mul.f32 	%f210, %f209, 0f00000000;
	sub.f32 	%f211, %f4, %f210;
	fma.rn.f32 	%f212, %f211, 0f3BBB989D, 0f3F000000;
	cvt.sat.f32.f32 	%f213, %f212;
	fma.rm.f32 	%f214, %f213, %f196, %f195;
	add.f32 	%f215, %f214, 0fCB40007F;
	neg.f32 	%f216, %f215;
	fma.rn.f32 	%f217, %f211, 0f3FB8AA3B, %f216;
	fma.rn.f32 	%f218, %f211, 0f32A57060, %f217;
	mov.b32 	%r57, %f214;
	shl.b32 	%r58, %r57, 23;
	mov.b32 	%f219, %r58;
	ex2.approx.ftz.f32 	%f220, %f218;
	mul.f32 	%f221, %f220, %f219;
	fma.rn.f32 	%f222, %f186, %f221, %f205;
	ld.shared.v4.f32 	{%f223, %f224, %f225, %f226}, [%r74+16];
	sub.f32 	%f227, %f320, %f223;
	mul.f32 	%f228, %f227, %f227;
	add.s64 	%rd139, %rd137, 2;
	cvt.rn.f32.s64 	%f229, %rd139;
	mul.f32 	%f230, %f228, %f229;
	mul.f32 	%f231, %f230, 0f00000000;
	sub.f32 	%f232, %f4, %f231;
	fma.rn.f32 	%f233, %f232, 0f3BBB989D, 0f3F000000;
	cvt.sat.f32.f32 	%f234, %f233;
	fma.rm.f32 	%f235, %f234, %f196, %f195;
	add.f32 	%f236, %f235, 0fCB40007F;
	neg.f32 	%f237, %f236;
	fma.rn.f32 	%f238, %f232, 0f3FB8AA3B, %f237;
	fma.rn.f32 	%f239, %f232, 0f32A57060, %f238;
	mov.b32 	%r59, %f235;
	shl.b32 	%r60, %r59, 23;
	mov.b32 	%f240, %r60;
	ex2.approx.ftz.f32 	%f241, %f239;
	mul.f32 	%f242, %f241, %f240;
	fma.rn.f32 	%f243, %f224, %f242, %f222;
	sub.f32 	%f244, %f320, %f225;
	mul.f32 	%f245, %f244, %f244;
	add.s64 	%rd140, %rd137, 3;
	cvt.rn.f32.s64 	%f246, %rd140;
	mul.f32 	%f247, %f245, %f246;
	mul.f32 	%f248, %f247, 0f00000000;
	sub.f32 	%f249, %f4, %f248;
	fma.rn.f32 	%f250, %f249, 0f3BBB989D, 0f3F000000;
	cvt.sat.f32.f32 	%f251, %f250;
	fma.rm.f32 	%f252, %f251, %f196, %f195;
	add.f32 	%f253, %f252, 0fCB40007F;
	neg.f32 	%f254, %f253;
	fma.rn.f32 	%f255, %f249, 0f3FB8AA3B, %f254;
	fma.rn.f32 	%f256, %f249, 0f32A57060, %f255;
	mov.b32 	%r61, %f252;
	shl.b32 	%r62, %r61, 23;
	mov.b32 	%f257, %r62;
	ex2.approx.ftz.f32 	%f258, %f256;
	mul.f32 	%f259, %f258, %f257;
	fma.rn.f32 	%f333, %f226, %f259, %f243;
	add.s64 	%rd172, %rd172, 4;
	add.s32 	%r74, %r74, 32;
	and.b64  	%rd176, %rd29, 9223372036854775804;
	setp.eq.s64 	%p23, %rd172, %rd176;
	@%p23 bra 	$L__BB0_36;
	bra.uni 	$L__BB0_35;
$L__BB0_36:
	and.b64  	%rd141, %rd29, 3;
	setp.eq.s64 	%p24, %rd141, 0;
	@%p24 bra 	$L__BB0_41;
	setp.eq.s64 	%p25, %rd141, 1;
	@%p25 bra 	$L__BB0_39;
	ld.shared.v4.f32 	{%f261, %f262, %f263, %f264}, [%r74];
	sub.f32 	%f265, %f320, %f261;
	mul.f32 	%f266, %f265, %f265;
	cvt.u64.u32 	%rd143, %r21;
	mad.lo.s64 	%rd144, %rd169, %rd143, %rd179;
	add.s64 	%rd145, %rd144, %rd176;
	cvt.rn.f32.s64 	%f267, %rd145;
	mul.f32 	%f268, %f266, %f267;
	mul.f32 	%f269, %f268, 0f00000000;
	sub.f32 	%f270, %f4, %f269;
	fma.rn.f32 	%f271, %f270, 0f3BBB989D, 0f3F000000;
	cvt.sat.f32.f32 	%f272, %f271;
	mov.f32 	%f273, 0f4B400001;
	mov.f32 	%f274, 0f437C0000;
	fma.rm.f32 	%f275, %f272, %f274, %f273;
	add.f32 	%f276, %f275, 0fCB40007F;
	neg.f32 	%f277, %f276;
	fma.rn.f32 	%f278, %f270, 0f3FB8AA3B, %f277;
	fma.rn.f32 	%f279, %f270, 0f32A57060, %f278;
	mov.b32 	%r64, %f275;
	shl.b32 	%r65, %r64, 23;
	mov.b32 	%f280, %r65;
	ex2.approx.ftz.f32 	%f281, %f279;
	mul.f32 	%f282, %f281, %f280;
	fma.rn.f32 	%f283, %f262, %f282, %f333;
	sub.f32 	%f284, %f320, %f263;
	mul.f32 	%f285, %f284, %f284;
	add.s64 	%rd146, %rd145, 1;
	cvt.rn.f32.s64 	%f286, %rd146;
	mul.f32 	%f287, %f285, %f286;
	mul.f32 	%f288, %f287, 0f00000000;
	sub.f32 	%f289, %f4, %f288;
	fma.rn.f32 	%f290, %f289, 0f3BBB989D, 0f3F000000;
	cvt.sat.f32.f32 	%f291, %f290;
	fma.rm.f32 	%f292, %f291, %f274, %f273;
	add.f32 	%f293, %f292, 0fCB40007F;
	neg.f32 	%f294, %f293;
	fma.rn.f32 	%f295, %f289, 0f3FB8AA3B, %f294;
	fma.rn.f32 	%f296, %f289, 0f32A57060, %f295;
	mov.b32 	%r66, %f292;
	shl.b32 	%r67, %r66, 23;
	mov.b32 	%f297, %r67;
	ex2.approx.ftz.f32 	%f298, %f296;
	mul.f32 	%f299, %f298, %f297;
	fma.rn.f32 	%f333, %f264, %f299, %f283;
	add.s32 	%r74, %r74, 16;
	add.s64 	%rd176, %rd176, 2;
$L__BB0_39:
	and.b64  	%rd147, %rd29, 1;
	setp.eq.b64 	%p26, %rd147, 1;
	not.pred 	%p27, %p26;
	@%p27 bra 	$L__BB0_41;
	ld.shared.v2.f32 	{%f300, %f301}, [%r74];
	sub.f32 	%f302, %f320, %f300;
	mul.f32 	%f303, %f302, %f302;
	cvt.u64.u32 	%rd148, %r21;
	mad.lo.s64 	%rd149, %rd169, %rd148, %rd179;
	add.s64 	%rd150, %rd149, %rd176;
	cvt.rn.f32.s64 	%f304, %rd150;
	mul.f32 	%f305, %f303, %f304;
	fma.rn.f32 	%f306, %f305, 0f80000000, %f4;
	fma.rn.f32 	%f307, %f306, 0f3BBB989D, 0f3F000000;
	cvt.sat.f32.f32 	%f308, %f307;
	mov.f32 	%f309, 0f4B400001;
	mov.f32 	%f310, 0f437C0000;
	fma.rm.f32 	%f311, %f308, %f310, %f309;
	add.f32 	%f312, %f311, 0fCB40007F;
	neg.f32 	%f313, %f312;
	fma.rn.f32 	%f314, %f306, 0f3FB8AA3B, %f313;
	fma.rn.f32 	%f315, %f306, 0f32A57060, %f314;
	mov.b32 	%r69, %f311;
	shl.b32 	%r70, %r69, 23;
	mov.b32 	%f316, %r70;
	ex2.approx.ftz.f32 	%f317, %f315;
	mul.f32 	%f318, %f317, %f316;
	fma.rn.f32 	%f333, %f301, %f318, %f333;
$L__BB0_41:
	add.f32 	%f334, %f334, %f333;
$L__BB0_42:
	bar.sync 	0;
	mov.u32 	%r71, %ntid.x;
	cvt.u64.u32 	%rd151, %r71;
	add.s64 	%rd170, %rd170, %rd151;
	add.s64 	%rd169, %rd169, 1;
	setp.lt.s64 	%p28, %rd170, %rd23;
	sub.s64 	%rd168, %rd168, %rd151;
	@%p28 bra 	$L__BB0_14;
$L__BB0_43:
	setp.ge.s64 	%p29, %rd166, %rd14;
	@%p29 bra 	$L__BB0_45;
	ld.global.u64 	%rd179, [%rd22+16];
$L__BB0_45:
	setp.lt.s64 	%p30, %rd166, %rd14;
	@%p30 bra 	$L__BB0_10;
$L__BB0_46:
	setp.ge.s64 	%p31, %rd16, %rd10;
	@%p31 bra 	$L__BB0_48;
	ld.param.u64 	%rd156, [GpuConv1DOnDevice_ranges_param_7];
	cvta.to.global.u64 	%rd152, %rd156;
	shl.b64 	%rd153, %rd16, 2;
	add.s64 	%rd154, %rd152, %rd153;
	st.global.f32 	[%rd154], %f334;
$L__BB0_48:
	ret;

}


// ===== COMPILED SASS (sm_100) =====

	.target	sm_100

	.elftype	@"ET_EXEC"


//--------------------- .note.nv.tkinfo           --------------------------
	.section	.note.nv.tkinfo,"",@"SHT_NOTE"
	.sectionflags	@"SHF_NOTE_NV_TKINFO"
	.tkinfo
        /*0018*/ 	.word	0x00000002
        /*0030*/ 	.string	""
        /*0030*/ 	.string	"ptxas"
        /*0030*/ 	.string	"Cuda compilation tools, release 13.0, V13.0.88"
        /*0030*/ 	.string	"Build cuda_13.0.r13.0/compiler.36424714_0"
        /*0030*/ 	.string	"-arch sm_100 -m 64 "



//--------------------- .note.nv.cuinfo           --------------------------
	.section	.note.nv.cuinfo,"",@"SHT_NOTE"
	.sectionflags	@"SHF_NOTE_NV_CUINFO"
        /*0018*/ 	.short	0x0002
        /*001a*/ 	.short	0x0064
        /*001c*/ 	.short	0x0082
	.zero		2


//--------------------- .nv.info                  --------------------------
	.section	.nv.info,"",@"SHT_CUDA_INFO"
	.align	4


	//----- nvinfo : EIATTR_REGCOUNT
	.align		4
        /*0000*/ 	.byte	0x04, 0x2f
        /*0002*/ 	.short	(.L_1 - .L_0)
	.align		4
.L_0:
        /*0004*/ 	.word	index@(GpuConv1DOnDevice_ranges)
        /*0008*/ 	.word	0x00000020


	//----- nvinfo : EIATTR_FRAME_SIZE
	.align		4
.L_1:
        /*000c*/ 	.byte	0x04, 0x11
        /*000e*/ 	.short	(.L_3 - .L_2)
	.align		4
.L_2:
        /*0010*/ 	.word	index@($__internal_0_$__cuda_sm20_rem_s64)
        /*0014*/ 	.word	0x00000000


	//----- nvinfo : EIATTR_FRAME_SIZE
	.align		4
.L_3:
        /*0018*/ 	.byte	0x04, 0x11
        /*001a*/ 	.short	(.L_5 - .L_4)
	.align		4
.L_4:
        /*001c*/ 	.word	index@(GpuConv1DOnDevice_ranges)
        /*0020*/ 	.word	0x00000000


	//----- nvinfo : EIATTR_MIN_STACK_SIZE
	.align		4
.L_5:
        /*0024*/ 	.byte	0x04, 0x12
        /*0026*/ 	.short	(.L_7 - .L_6)
	.align		4
.L_6:
        /*0028*/ 	.word	index@(GpuConv1DOnDevice_ranges)
        /*002c*/ 	.word	0x00000000
.L_7:


//--------------------- .nv.compat                --------------------------
	.section	.nv.compat,"",@"SHT_CUDA_COMPAT_INFO"
	.align	4
        /*0000*/ 	.byte	0x02, 0x09, 0x00, 0x00, 0x02, 0x02, 0x01, 0x00, 0x02, 0x05, 0x05, 0x00, 0x03, 0x07, 0x01, 0x01
        /*0010*/ 	.byte	0x02, 0x03, 0x00, 0x00, 0x02, 0x06, 0x01, 0x00, 0x04, 0x0b, 0x08, 0x00, 0x09, 0x00, 0x00, 0x00
        /*0020*/ 	.byte	0x00, 0x00, 0x00, 0x00


//--------------------- .nv.info.GpuConv1DOnDevice_ranges --------------------------
	.section	.nv.info.GpuConv1DOnDevice_ranges,"",@"SHT_CUDA_INFO"
	.sectionflags	@""
	.align	4


	//----- nvinfo : EIATTR_CUDA_API_VERSION
	.align		4
        /*0000*/ 	.byte	0x04, 0x37
        /*0002*/ 	.short	(.L_9 - .L_8)
.L_8:
        /*0004*/ 	.word	0x00000082


	//----- nvinfo : EIATTR_KPARAM_INFO
	.align		4
.L_9:
        /*0008*/ 	.byte	0x04, 0x17
        /*000a*/ 	.short	(.L_11 - .L_10)
.L_10:
        /*000c*/ 	.word	0x00000000
        /*0010*/ 	.short	0x000a
        /*0012*/ 	.short	0x0050
        /*0014*/ 	.byte	0x00, 0xf0, 0x21, 0x00


	//----- nvinfo : EIATTR_KPARAM_INFO
	.align		4
.L_11:
        /*0018*/ 	.byte	0x04, 0x17
        /*001a*/ 	.short	(.L_13 - .L_12)
.L_12:
        /*001c*/ 	.word	0x00000000
        /*0020*/ 	.short	0x0009
        /*0022*/ 	.short	0x0048
        /*0024*/ 	.byte	0x00, 0xf0, 0x21, 0x00


	//----- nvinfo : EIATTR_KPARAM_INFO
	.align		4
.L_13:
        /*0028*/ 	.byte	0x04, 0x17
        /*002a*/ 	.short	(.L_15 - .L_14)
.L_14:
        /*002c*/ 	.word	0x00000000
        /*0030*/ 	.short	0x0008
        /*0032*/ 	.short	0x0040
        /*0034*/ 	.byte	0x00, 0xf5, 0x21, 0x00


	//----- nvinfo : EIATTR_KPARAM_INFO
	.align		4
.L_15:
        /*0038*/ 	.byte	0x04, 0x17
        /*003a*/ 	.short	(.L_17 - .L_16)
.L_16:
        /*003c*/ 	.word	0x00000000
        /*0040*/ 	.short	0x0007
        /*0042*/ 	.short	0x0038
        /*0044*/ 	.byte	0x00, 0xf5, 0x21, 0x00


	//----- nvinfo : EIATTR_KPARAM_INFO
	.align		4
.L_17:
        /*0048*/ 	.byte	0x04, 0x17
        /*004a*/ 	.short	(.L_19 - .L_18)
.L_18:
        /*004c*/ 	.word	0x00000000
        /*0050*/ 	.short	0x0006
        /*0052*/ 	.short	0x0030
        /*0054*/ 	.byte	0x00, 0xf5, 0x21, 0x00


	//----- nvinfo : EIATTR_KPARAM_INFO
	.align		4
.L_19:
        /*0058*/ 	.byte	0x04, 0x17
        /*005a*/ 	.short	(.L_21 - .L_20)
.L_20:
        /*005c*/ 	.word	0x00000000
        /*0060*/ 	.short	0x0005
        /*0062*/ 	.short	0x0028
        /*0064*/ 	.byte	0x00, 0xf5, 0x21, 0x00


	//----- nvinfo : EIATTR_KPARAM_INFO
	.align		4
.L_21:
        /*0068*/ 	.byte	0x04, 0x17
        /*006a*/ 	.short	(.L_23 - .L_22)
.L_22:
        /*006c*/ 	.word	0x00000000
        /*0070*/ 	.short	0x0004
        /*0072*/ 	.short	0x0020
        /*0074*/ 	.byte	0x00, 0xf5, 0x21, 0x00


	//----- nvinfo : EIATTR_KPARAM_INFO
	.align		4
.L_23:
        /*0078*/ 	.byte	0x04, 0x17
        /*007a*/ 	.short	(.L_25 - .L_24)
.L_24:
        /*007c*/ 	.word	0x00000000
        /*0080*/ 	.short	0x0003
        /*0082*/ 	.short	0x0018
        /*0084*/ 	.byte	0x00, 0xf5, 0x21, 0x00


	//----- nvinfo : EIATTR_KPARAM_INFO
	.align		4
.L_25:
        /*0088*/ 	.byte	0x04, 0x17
        /*008a*/ 	.short	(.L_27 - .L_26)
.L_26:
        /*008c*/ 	.word	0x00000000
        /*0090*/ 	.short	0x0002
        /*0092*/ 	.short	0x0010
        /*0094*/ 	.byte	0x00, 0xf0, 0x11, 0x00


	//----- nvinfo : EIATTR_KPARAM_INFO
	.align		4
.L_27:
        /*0098*/ 	.byte	0x04, 0x17
        /*009a*/ 	.short	(.L_29 - .L_28)
.L_28:
        /*009c*/ 	.word	0x00000000
        /*00a0*/ 	.short	0x0001
        /*00a2*/ 	.short	0x0008
        /*00a4*/ 	.byte	0x00, 0xf0, 0x21, 0x00


	//----- nvinfo : EIATTR_KPARAM_INFO
	.align		4
.L_29:
        /*00a8*/ 	.byte	0x04, 0x17
        /*00aa*/ 	.short	(.L_31 - .L_30)
.L_30:
        /*00ac*/ 	.word	0x00000000
        /*00b0*/ 	.short	0x0000
        /*00b2*/ 	.short	0x0000
        /*00b4*/ 	.byte	0x00, 0xf0, 0x21, 0x00


	//----- nvinfo : EIATTR_SPARSE_MMA_MASK
	.align		4
.L_31:
        /*00b8*/ 	.byte	0x03, 0x50
        /*00ba*/ 	.short	0x0000


	//----- nvinfo : EIATTR_MAXREG_COUNT
	.align		4
        /*00bc*/ 	.byte	0x03, 0x1b
        /*00be*/ 	.short	0x00ff


	//----- nvinfo : EIATTR_NUM_BARRIERS
	.align		4
        /*00c0*/ 	.byte	0x02, 0x4c
        /*00c2*/ 	.byte	0x01
	.zero		1


	//----- nvinfo : EIATTR_MERCURY_ISA_VERSION
	.align		4
        /*00c4*/ 	.byte	0x03, 0x5f
        /*00c6*/ 	.short	0x0101


	//----- nvinfo : EIATTR_VRC_CTA_INIT_COUNT
	.align		4
        /*00c8*/ 	.byte	0x02, 0x4a
	.zero		1
	.zero		1


	//----- nvinfo : EIATTR_EXIT_INSTR_OFFSETS
	.align		4
        /*00cc*/ 	.byte	0x04, 0x1c
        /*00ce*/ 	.short	(.L_33 - .L_32)


	//   ....[0]....
.L_32:
        /*00d0*/ 	.word	0x000022f0


	//   ....[1]....
        /*00d4*/ 	.word	0x00002340


	//----- nvinfo : EIATTR_CRS_STACK_SIZE
	.align		4
.L_33:
        /*00d8*/ 	.byte	0x04, 0x1e
        /*00da*/ 	.short	(.L_35 - .L_34)
.L_34:
        /*00dc*/ 	.word	0x00000000


	//----- nvinfo : EIATTR_CBANK_PARAM_SIZE
	.align		4
.L_35:
        /*00e0*/ 	.byte	0x03, 0x19
        /*00e2*/ 	.short	0x0058


	//----- nvinfo : EIATTR_PARAM_CBANK
	.align		4
        /*00e4*/ 	.byte	0x04, 0x0a
        /*00e6*/ 	.short	(.L_37 - .L_36)
	.align		4
.L_36:
        /*00e8*/ 	.word	index@(.nv.constant0.GpuConv1DOnDevice_ranges)
        /*00ec*/ 	.short	0x0380
        /*00ee*/ 	.short	0x0058


	//----- nvinfo : EIATTR_SW_WAR
	.align		4
.L_37:
        /*00f0*/ 	.byte	0x04, 0x36
        /*00f2*/ 	.short	(.L_39 - .L_38)
.L_38:
        /*00f4*/ 	.word	0x00000008
.L_39:


//--------------------- .nv.callgraph             --------------------------
	.section	.nv.callgraph,"",@"SHT_CUDA_CALLGRAPH"
	.align	4
	.sectionentsize	8
	.align		4
        /*0000*/ 	.word	0x00000000
	.align		4
        /*0004*/ 	.word	0xffffffff
	.align		4
        /*0008*/ 	.word	0x00000000
	.align		4
        /*000c*/ 	.word	0xfffffffe
	.align		4
        /*0010*/ 	.word	0x00000000
	.align		4
        /*0014*/ 	.word	0xfffffffd
	.align		4
        /*0018*/ 	.word	0x00000000
	.align		4
        /*001c*/ 	.word	0xfffffffc


//--------------------- .text.GpuConv1DOnDevice_ranges --------------------------
	.section	.text.GpuConv1DOnDevice_ranges,"ax",@progbits
	.align	128
        .global         GpuConv1DOnDevice_ranges
        .type           GpuConv1DOnDevice_ranges,@function
        .size           GpuConv1DOnDevice_ranges,(.L_x_24 - GpuConv1DOnDevice_ranges)
        .other          GpuConv1DOnDevice_ranges,@"STO_CUDA_ENTRY STV_DEFAULT"
GpuConv1DOnDevice_ranges:
.text.GpuConv1DOnDevice_ranges:
[----:B------:R-:W-:Y:S01]  /*0000*/  LDC R1, c[0x0][0x37c] ;  /* 0x0000df00ff017b82 */ /* 0x000fe20000000800 */
[----:B------:R-:W0:Y:S07]  /*0010*/  S2R R15, SR_CTAID.X ;  /* 0x00000000000f7919 */ /* 0x000e2e0000002500 */
[----:B------:R-:W1:Y:S01]  /*0020*/  LDC.64 R10, c[0x0][0x3a0] ;  /* 0x0000e800ff0a7b82 */ /* 0x000e620000000a00 */
[----:B------:R-:W2:Y:S07]  /*0030*/  LDCU.64 UR22, c[0x0][0x358] ;  /* 0x00006b00ff1677ac */ /* 0x000eae0008000a00 */
[----:B------:R-:W3:Y:S08]  /*0040*/  LDC.64 R22, c[0x0][0x3a8] ;  /* 0x0000ea00ff167b82 */ /* 0x000ef00000000a00 */
[----:B------:R-:W4:Y:S01]  /*0050*/  LDC R0, c[0x0][0x390] ;  /* 0x0000e400ff007b82 */ /* 0x000f220000000800 */
[----:B0-----:R-:W-:-:S05]  /*0060*/  LEA R15, R15, R15, 0x1 ;  /* 0x0000000f0f0f7211 */ /* 0x001fca00078e08ff */
[----:B-1----:R-:W-:-:S06]  /*0070*/  IMAD.WIDE.U32 R6, R15, 0x8, R10 ;  /* 0x000000080f067825 */ /* 0x002fcc00078e000a */
[----:B--2---:R-:W2:Y:S01]  /*0080*/  LDG.E.64 R6, desc[UR22][R6.64] ;  /* 0x0000001606067981 */ /* 0x004ea2000c1e1b00 */
[C---:B------:R-:W-:Y:S02]  /*0090*/  IADD3 R17, PT, PT, R15.reuse, 0x2, RZ ;  /* 0x000000020f117810 */ /* 0x040fe40007ffe0ff */
[----:B------:R-:W-:Y:S02]  /*00a0*/  IADD3 R25, PT, PT, R15, 0x1, RZ ;  /* 0x000000010f197810 */ /* 0x000fe40007ffe0ff */
[----:B----4-:R-:W-:Y:S01]  /*00b0*/  ISETP.GE.AND P1, PT, R0, 0x1, PT ;  /* 0x000000010000780c */ /* 0x010fe20003f26270 */
[----:B------:R-:W-:-:S04]  /*00c0*/  IMAD.WIDE.U32 R8, R17, 0x8, R10 ;  /* 0x0000000811087825 */ /* 0x000fc800078e000a */
[----:B------:R-:W-:Y:S02]  /*00d0*/  IMAD.WIDE.U32 R10, R25, 0x8, R10 ;  /* 0x00000008190a7825 */ /* 0x000fe400078e000a */
[----:B------:R-:W4:Y:S04]  /*00e0*/  LDG.E.64 R8, desc[UR22][R8.64] ;  /* 0x0000001608087981 */ /* 0x000f28000c1e1b00 */
[----:B------:R-:W4:Y:S02]  /*00f0*/  LDG.E.64 R10, desc[UR22][R10.64] ;  /* 0x000000160a0a7981 */ /* 0x000f24000c1e1b00 */
[----:B------:R-:W0:Y:S01]  /*0100*/  @P1 LDC.64 R2, c[0x0][0x398] ;  /* 0x0000e600ff021b82 */ /* 0x000e220000000a00 */
[----:B--2---:R-:W-:-:S04]  /*0110*/  ISETP.GE.U32.AND P0, PT, R6, 0x1, PT ;  /* 0x000000010600780c */ /* 0x004fc80003f06070 */
[----:B------:R-:W-:Y:S02]  /*0120*/  ISETP.GE.AND.EX P0, PT, R7, RZ, PT, P0 ;  /* 0x000000ff0700720c */ /* 0x000fe40003f06300 */
[----:B---3--:R-:W-:-:S04]  /*0130*/  LEA R22, P2, R6, R22, 0x3 ;  /* 0x0000001606167211 */ /* 0x008fc800078418ff */
[----:B------:R-:W-:-:S05]  /*0140*/  LEA.HI.X R23, R6, R23, R7, 0x3, P2 ;  /* 0x0000001706177211 */ /* 0x000fca00010f1c07 */
[----:B------:R-:W2:Y:S04]  /*0150*/  LDG.E.64 R12, desc[UR22][R22.64] ;  /* 0x00000016160c7981 */ /* 0x000ea8000c1e1b00 */
[----:B------:R-:W3:Y:S01]  /*0160*/  @P0 LDG.E.64 R6, desc[UR22][R22.64+-0x8] ;  /* 0xfffff81616060981 */ /* 0x000ee2000c1e1b00 */
[----:B0-----:R-:W-:-:S04]  /*0170*/  @P1 IMAD.WIDE.U32 R24, R25, 0x8, R2 ;  /* 0x0000000819181825 */ /* 0x001fc800078e0002 */
[--C-:B------:R-:W-:Y:S01]  /*0180*/  @P1 IMAD.WIDE.U32 R26, R17, 0x8, R2.reuse ;  /* 0x00000008111a1825 */ /* 0x100fe200078e0002 */
[----:B----4-:R-:W-:Y:S01]  /*0190*/  R2UR UR24, R8 ;  /* 0x00000000081872ca */ /* 0x010fe200000e0000 */
[----:B------:R0:W5:Y:S02]  /*01a0*/  @P1 LDG.E.64 R20, desc[UR22][R24.64] ;  /* 0x0000001618141981 */ /* 0x000164000c1e1b00 */
[----:B------:R-:W-:Y:S02]  /*01b0*/  @P1 IMAD.WIDE.U32 R14, R15, 0x8, R2 ;  /* 0x000000080f0e1825 */ /* 0x000fe400078e0002 */
[----:B------:R-:W1:Y:S01]  /*01c0*/  S2R R2, SR_TID.X ;  /* 0x0000000000027919 */ /* 0x000e620000002100 */
[----:B------:R-:W-:Y:S01]  /*01d0*/  R2UR UR25, R9 ;  /* 0x00000000091972ca */ /* 0x000fe200000e0000 */
[----:B------:R0:W5:Y:S04]  /*01e0*/  @P1 LDG.E.64 R18, desc[UR22][R26.64] ;  /* 0x000000161a121981 */ /* 0x000168000c1e1b00 */
[----:B------:R0:W5:Y:S01]  /*01f0*/  @P1 LDG.E.64 R4, desc[UR22][R14.64] ;  /* 0x000000160e041981 */ /* 0x000162000c1e1b00 */
[----:B------:R-:W-:Y:S01]  /*0200*/  UMOV UR4, URZ ;  /* 0x000000ff00047c82 */ /* 0x000fe20008000000 */
[----:B------:R-:W-:Y:S01]  /*0210*/  UMOV UR5, URZ ;  /* 0x000000ff00057c82 */ /* 0x000fe20008000000 */
[----:B------:R-:W-:Y:S01]  /*0220*/  BSSY.RECONVERGENT B0, `(.L_x_0) ;  /* 0x0000015000007945 */ /* 0x000fe20003800200 */
[----:B-1----:R-:W-:-:S04]  /*0230*/  IADD3 R16, P1, PT, R10, R2, RZ ;  /* 0x000000020a107210 */ /* 0x002fc80007f3e0ff */
[----:B------:R-:W-:Y:S02]  /*0240*/  IADD3.X R17, PT, PT, RZ, R11, RZ, P1, !PT ;  /* 0x0000000bff117210 */ /* 0x000fe40000ffe4ff */
[----:B------:R-:W-:Y:S02]  /*0250*/  ISETP.GE.U32.AND P1, PT, R16, UR24, PT ;  /* 0x0000001810007c0c */ /* 0x000fe4000bf26070 */
[----:B---3--:R-:W-:Y:S02]  /*0260*/  @P0 R2UR UR4, R6 ;  /* 0x00000000060402ca */ /* 0x008fe400000e0000 */
[----:B------:R-:W-:Y:S02]  /*0270*/  @P0 R2UR UR5, R7 ;  /* 0x00000000070502ca */ /* 0x000fe400000e0000 */
[----:B------:R-:W-:Y:S02]  /*0280*/  ISETP.GE.AND.EX P0, PT, R17, UR25, PT, P1 ;  /* 0x0000001911007c0c */ /* 0x000fe4000bf06310 */
[----:B--2---:R-:W-:-:S02]  /*0290*/  R2UR UR26, R12 ;  /* 0x000000000c1a72ca */ /* 0x004fc400000e0000 */
[----:B------:R-:W-:-:S09]  /*02a0*/  R2UR UR27, R13 ;  /* 0x000000000d1b72ca */ /* 0x000fd200000e0000 */
[----:B0-----:R-:W-:Y:S06]  /*02b0*/  @P0 BRA `(.L_x_1) ;  /* 0x00000000002c0947 */ /* 0x001fec0003800000 */
[----:B------:R-:W0:Y:S02]  /*02c0*/  LDC.64 R8, c[0x0][0x3c0] ;  /* 0x0000f000ff087b82 */ /* 0x000e240000000a00 */
[----:B0-----:R-:W2:Y:S01]  /*02d0*/  LDG.E.64 R8, desc[UR22][R8.64] ;  /* 0x0000001608087981 */ /* 0x001ea2000c1e1b00 */
[----:B------:R-:W-:-:S13]  /*02e0*/  ISETP.NE.AND P0, PT, R0, RZ, PT ;  /* 0x000000ff0000720c */ /* 0x000fda0003f05270 */
[----:B--2---:R-:W-:-:S04]  /*02f0*/  @!P0 LEA R10, P1, R16, R8, 0x2 ;  /* 0x00000008100a8211 */ /* 0x004fc800078210ff */
[----:B------:R-:W-:-:S05]  /*0300*/  @!P0 LEA.HI.X R11, R16, R9, R17, 0x2, P1 ;  /* 0x00000009100b8211 */ /* 0x000fca00008f1411 */
[----:B------:R0:W5:Y:S02]  /*0310*/  @!P0 LDG.E R7, desc[UR22][R10.64] ;  /* 0x000000160a078981 */ /* 0x000164000c1e1900 */
[----:B-----5:R-:W-:-:S04]  /*0320*/  @P0 IADD3 R3, P1, PT, R4, R2, RZ ;  /* 0x0000000204030210 */ /* 0x020fc80007f3e0ff */
[----:B------:R-:W-:Y:S02]  /*0330*/  @P0 IADD3.X R5, PT, PT, RZ, R5, RZ, P1, !PT ;  /* 0x00000005ff050210 */ /* 0x000fe40000ffe4ff */
[----:B------:R-:W-:-:S04]  /*0340*/  @P0 LEA R4, P1, R3, R8, 0x2 ;  /* 0x0000000803040211 */ /* 0x000fc800078210ff */
[----:B------:R-:W-:-:S05]  /*0350*/  @P0 LEA.HI.X R5, R3, R9, R5, 0x2, P1 ;  /* 0x0000000903050211 */ /* 0x000fca00008f1405 */
[----:B------:R0:W5:Y:S04]  /*0360*/  @P0 LDG.E R7, desc[UR22][R4.64] ;  /* 0x0000001604070981 */ /* 0x000168000c1e1900 */
.L_x_1:
[----:B------:R-:W-:Y:S05]  /*0370*/  BSYNC.RECONVERGENT B0 ;  /* 0x0000000000007941 */ /* 0x000fea0003800200 */
.L_x_0:
[----:B------:R-:W-:Y:S01]  /*0380*/  UISETP.GE.U32.AND UP0, UPT, UR4, UR26, UPT ;  /* 0x0000001a0400728c */ /* 0x000fe2000bf06070 */
[----:B0----5:R-:W-:-:S03]  /*0390*/  HFMA2 R5, -RZ, RZ, 0, 0 ;  /* 0x00000000ff057431 */ /* 0x021fc600000001ff */
[----:B------:R-:W-:-:S09]  /*03a0*/  UISETP.GE.AND.EX UP0, UPT, UR5, UR27, UPT, UP0 ;  /* 0x0000001b0500728c */ /* 0x000fd2000bf06300 */
[----:B------:R-:W-:Y:S05]  /*03b0*/  BRA.U UP0, `(.L_x_2) ;  /* 0x0000001d00c47547 */ /* 0x000fea000b800000 */
[----:B------:R-:W0:Y:S02]  /*03c0*/  LDCU.64 UR6, c[0x0][0x3b0] ;  /* 0x00007600ff0677ac */ /* 0x000e240008000a00 */
[----:B0-----:R-:W-:-:S04]  /*03d0*/  ULEA UR6, UP0, UR4, UR6, 0x4 ;  /* 0x0000000604067291 */ /* 0x001fc8000f8020ff */
[----:B------:R-:W-:Y:S02]  /*03e0*/  ULEA.HI.X UR7, UR4, UR7, UR5, 0x4, UP0 ;  /* 0x0000000704077291 */ /* 0x000fe400080f2405 */
[----:B------:R-:W-:-:S04]  /*03f0*/  MOV R8, UR6 ;  /* 0x0000000600087c02 */ /* 0x000fc80008000f00 */
[----:B------:R-:W-:-:S06]  /*0400*/  MOV R9, UR7 ;  /* 0x0000000700097c02 */ /* 0x000fcc0008000f00 */
[----:B------:R-:W2:Y:S01]  /*0410*/  LDG.E.64 R8, desc[UR22][R8.64] ;  /* 0x0000001608087981 */ /* 0x000ea2000c1e1b00 */
[----:B------:R-:W0:Y:S01]  /*0420*/  S2UR UR7, SR_CgaCtaId ;  /* 0x00000000000779c3 */ /* 0x000e220000008800 */
[----:B------:R-:W1:Y:S01]  /*0430*/  I2F.S64 R0, R16 ;  /* 0x0000001000007312 */ /* 0x000e620000301400 */
[----:B------:R-:W-:Y:S01]  /*0440*/  UMOV UR6, 0x400 ;  /* 0x0000040000067882 */ /* 0x000fe20000000000 */
[----:B------:R-:W-:Y:S01]  /*0450*/  MOV R5, RZ ;  /* 0x000000ff00057202 */ /* 0x000fe20000000f00 */
[----:B------:R-:W3:Y:S01]  /*0460*/  LDCU UR17, c[0x0][0x360] ;  /* 0x00006c00ff1177ac */ /* 0x000ee20008000800 */
[----:B-1----:R-:W-:Y:S01]  /*0470*/  LOP3.LUT R0, RZ, 0x80000000, R0, 0xb8, !PT ;  /* 0x80000000ff007812 */ /* 0x002fe200078eb800 */
[----:B0-----:R-:W-:-:S06]  /*0480*/  ULEA UR6, UR7, UR6, 0x18 ;  /* 0x0000000607067291 */ /* 0x001fcc000f8ec0ff */
[----:B------:R-:W-:-:S04]  /*0490*/  MOV R3, UR6 ;  /* 0x0000000600037c02 */ /* 0x000fc80008000f00 */
[----:B------:R-:W-:Y:S02]  /*04a0*/  LEA R4, R2, R3, 0x3 ;  /* 0x0000000302047211 */ /* 0x000fe400078e18ff */
[----:B--2---:R-:W-:Y:S02]  /*04b0*/  R2UR UR12, R8 ;  /* 0x00000000080c72ca */ /* 0x004fe400000e0000 */
[----:B---3--:R-:W-:-:S15]  /*04c0*/  R2UR UR13, R9 ;  /* 0x00000000090d72ca */ /* 0x008fde00000e0000 */
.L_x_22:
[----:B------:R-:W-:Y:S02]  /*04d0*/  UIADD3 UR6, UP0, UPT, UR4, 0x1, URZ ;  /* 0x0000000104067890 */ /* 0x000fe4000ff1e0ff */
[----:B------:R-:W-:Y:S01]  /*04e0*/  UMOV UR8, UR4 ;  /* 0x0000000400087c82 */ /* 0x000fe20008000000 */
[----:B------:R-:W-:Y:S01]  /*04f0*/  UMOV UR9, UR5 ;  /* 0x0000000500097c82 */ /* 0x000fe20008000000 */
[----:B------:R-:W-:Y:S02]  /*0500*/  UIADD3.X UR7, UPT, UPT, URZ, UR5, URZ, UP0, !UPT ;  /* 0x00000005ff077290 */ /* 0x000fe400087fe4ff */
[----:B------:R-:W-:Y:S02]  /*0510*/  UISETP.GE.U32.AND UP1, UPT, UR6, UR26, UPT ;  /* 0x0000001a0600728c */ /* 0x000fe4000bf26070 */
[----:B------:R-:W-:Y:S02]  /*0520*/  UISETP.GE.U32.AND UP0, UPT, UR6, UR26, UPT ;  /* 0x0000001a0600728c */ /* 0x000fe4000bf06070 */
[----:B------:R-:W-:-:S02]  /*0530*/  UISETP.GE.AND.EX UP1, UPT, UR7, UR27, UPT, UP1 ;  /* 0x0000001b0700728c */ /* 0x000fc4000bf26310 */
[----:B------:R-:W-:Y:S01]  /*0540*/  UISETP.GE.AND.EX UP0, UPT, UR7, UR27, UPT, UP0 ;  /* 0x0000001b0700728c */ /* 0x000fe2000bf06300 */
[----:B------:R-:W-:Y:S01]  /*0550*/  UMOV UR4, UR6 ;  /* 0x0000000600047c82 */ /* 0x000fe20008000000 */
[----:B------:R-:W-:-:S05]  /*0560*/  UMOV UR5, UR7 ;  /* 0x0000000700057c82 */ /* 0x000fca0008000000 */
[----:B0-----:R-:W-:Y:S05]  /*0570*/  BRA.U UP1, `(.L_x_3) ;  /* 0x0000000101287547 */ /* 0x001fea000b800000 */
[----:B------:R-:W0:Y:S02]  /*0580*/  LDCU.64 UR6, c[0x0][0x3b0] ;  /* 0x00007600ff0677ac */ /* 0x000e240008000a00 */
[----:B0-----:R-:W-:-:S04]  /*0590*/  ULEA UR6, UP1, UR8, UR6, 0x4 ;  /* 0x0000000608067291 */ /* 0x001fc8000f8220ff */
[----:B------:R-:W-:Y:S02]  /*05a0*/  ULEA.HI.X UR7, UR8, UR7, UR9, 0x4, UP1 ;  /* 0x0000000708077291 */ /* 0x000fe400088f2409 */
[----:B------:R-:W-:-:S04]  /*05b0*/  MOV R8, UR6 ;  /* 0x0000000600087c02 */ /* 0x000fc80008000f00 */
[----:B------:R-:W-:-:S05]  /*05c0*/  MOV R9, UR7 ;  /* 0x0000000700097c02 */ /* 0x000fca0008000f00 */
[----:B------:R-:W2:Y:S04]  /*05d0*/  LDG.E.64 R10, desc[UR22][R8.64+0x10] ;  /* 0x00001016080a7981 */ /* 0x000ea8000c1e1b00 */
[----:B------:R-:W2:Y:S02]  /*05e0*/  LDG.E.64 R12, desc[UR22][R8.64+0x8] ;  /* 0x00000816080c7981 */ /* 0x000ea4000c1e1b00 */
[----:B--2---:R-:W-:-:S04]  /*05f0*/  ISETP.NE.U32.AND P0, PT, R10, R12, PT ;  /* 0x0000000c0a00720c */ /* 0x004fc80003f05070 */
[----:B------:R-:W-:-:S13]  /*0600*/  ISETP.NE.AND.EX P0, PT, R11, R13, PT, P0 ;  /* 0x0000000d0b00720c */ /* 0x000fda0003f05300 */
[----:B------:R-:W-:Y:S05]  /*0610*/  @!P0 BRA `(.L_x_4) ;  /* 0x0000001c00288947 */ /* 0x000fea0003800000 */
.L_x_3:
[----:B------:R-:W0:Y:S02]  /*0620*/  LDCU.64 UR10, c[0x0][0x3b0] ;  /* 0x00007600ff0a77ac */ /* 0x000e240008000a00 */
[----:B0-----:R-:W-:-:S04]  /*0630*/  ULEA UR10, UP1, UR8, UR10, 0x4 ;  /* 0x0000000a080a7291 */ /* 0x001fc8000f8220ff */
[----:B------:R-:W-:Y:S02]  /*0640*/  ULEA.HI.X UR11, UR8, UR11, UR9, 0x4, UP1 ;  /* 0x0000000b080b7291 */ /* 0x000fe400088f2409 */
[----:B------:R-:W-:-:S04]  /*0650*/  MOV R8, UR10 ;  /* 0x0000000a00087c02 */ /* 0x000fc80008000f00 */
[----:B------:R-:W-:-:S06]  /*0660*/  MOV R9, UR11 ;  /* 0x0000000b00097c02 */ /* 0x000fcc0008000f00 */
[----:B------:R-:W2:Y:S02]  /*0670*/  LDG.E.64 R8, desc[UR22][R8.64+0x8] ;  /* 0x0000081608087981 */ /* 0x000ea4000c1e1b00 */
[----:B--2---:R-:W-:Y:S02]  /*0680*/  R2UR UR28, R8 ;  /* 0x00000000081c72ca */ /* 0x004fe400000e0000 */
[----:B------:R-:W-:-:S11]  /*0690*/  R2UR UR29, R9 ;  /* 0x00000000091d72ca */ /* 0x000fd600000e0000 */
[----:B------:R-:W-:-:S04]  /*06a0*/  UISETP.GT.U32.AND UP1, UPT, UR28, UR12, UPT ;  /* 0x0000000c1c00728c */ /* 0x000fc8000bf24070 */
[----:B------:R-:W-:-:S09]  /*06b0*/  UISETP.GT.AND.EX UP1, UPT, UR29, UR13, UPT, UP1 ;  /* 0x0000000d1d00728c */ /* 0x000fd2000bf24310 */
[----:B------:R-:W-:Y:S05]  /*06c0*/  BRA.U !UP1, `(.L_x_5) ;  /* 0x0000001909dc7547 */ /* 0x000fea000b800000 */
[----:B------:R-:W-:Y:S01]  /*06d0*/  UIADD3 UR14, UP1, UPT, UR28, -UR12, URZ ;  /* 0x8000000c1c0e7290 */ /* 0x000fe2000ff3e0ff */
[----:B------:R-:W-:Y:S01]  /*06e0*/  UMOV UR6, URZ ;  /* 0x000000ff00067c82 */ /* 0x000fe20008000000 */
[----:B------:R-:W-:Y:S02]  /*06f0*/  UMOV UR7, URZ ;  /* 0x000000ff00077c82 */ /* 0x000fe40008000000 */
[----:B------:R-:W-:Y:S01]  /*0700*/  UIADD3.X UR30, UPT, UPT, UR29, ~UR13, URZ, UP1, !UPT ;  /* 0x8000000d1d1e7290 */ /* 0x000fe20008ffe4ff */
[----:B------:R-:W-:Y:S01]  /*0710*/  UMOV UR15, UR12 ;  /* 0x0000000c000f7c82 */ /* 0x000fe20008000000 */
[----:B------:R-:W-:-:S10]  /*0720*/  UMOV UR16, UR13 ;  /* 0x0000000d00107c82 */ /* 0x000fd40008000000 */
.L_x_21:
[----:B------:R-:W-:Y:S01]  /*0730*/  UISETP.LT.U32.AND UP1, UPT, UR14, UR17, UPT ;  /* 0x000000110e00728c */ /* 0x000fe2000bf21070 */
[----:B------:R-:W-:Y:S01]  /*0740*/  IADD3 R15, P1, PT, R2, UR15, RZ ;  /* 0x0000000f020f7c10 */ /* 0x000fe2000ff3e0ff */
[----:B------:R-:W-:Y:S02]  /*0750*/  BSSY.RECONVERGENT B0, `(.L_x_6) ;  /* 0x0000027000007945 */ /* 0x000fe40003800200 */
[----:B------:R-:W-:Y:S01]  /*0760*/  UISETP.LT.AND.EX UP1, UPT, UR30, URZ, UPT, UP1 ;  /* 0x000000ff1e00728c */ /* 0x000fe2000bf21310 */
[----:B------:R-:W-:Y:S02]  /*0770*/  ISETP.GE.U32.AND P0, PT, R15, UR28, PT ;  /* 0x0000001c0f007c0c */ /* 0x000fe4000bf06070 */
[----:B------:R-:W-:Y:S01]  /*0780*/  IADD3.X R6, PT, PT, RZ, UR16, RZ, P1, !PT ;  /* 0x00000010ff067c10 */ /* 0x000fe20008ffe4ff */
[----:B------:R-:W-:Y:S02]  /*0790*/  USEL UR31, UR14, UR17, UP1 ;  /* 0x000000110e1f7287 */ /* 0x000fe40008800000 */
[----:B------:R-:W-:Y:S01]  /*07a0*/  USEL UR32, UR30, URZ, UP1 ;  /* 0x000000ff1e207287 */ /* 0x000fe20008800000 */
[----:B------:R-:W-:Y:S01]  /*07b0*/  ISETP.GE.AND.EX P0, PT, R6, UR29, PT, P0 ;  /* 0x0000001d06007c0c */ /* 0x000fe2000bf06300 */
[----:B------:R-:W-:-:S04]  /*07c0*/  UISETP.GT.U32.AND UP1, UPT, UR31, 0x1, UPT ;  /* 0x000000011f00788c */ /* 0x000fc8000bf24070 */
[----:B------:R-:W-:-:S04]  /*07d0*/  UISETP.GT.AND.EX UP1, UPT, UR32, URZ, UPT, UP1 ;  /* 0x000000ff2000728c */ /* 0x000fc8000bf24310 */
[----:B------:R-:W-:Y:S02]  /*07e0*/  USEL UR33, UR31, 0x1, UP1 ;  /* 0x000000011f217887 */ /* 0x000fe40008800000 */
[----:B------:R-:W-:Y:S02]  /*07f0*/  USEL UR34, UR32, URZ, UP1 ;  /* 0x000000ff20227287 */ /* 0x000fe40008800000 */
[----:B0-----:R-:W-:Y:S10]  /*0800*/  @P0 BRA `(.L_x_7) ;  /* 0x00000000006c0947 */ /* 0x001ff40003800000 */
[----:B------:R-:W0:Y:S01]  /*0810*/  LDC.64 R22, c[0x0][0x3c0] ;  /* 0x0000f000ff167b82 */ /* 0x000e220000000a00 */
[----:B------:R-:W1:Y:S01]  /*0820*/  LDCU UR8, c[0x0][0x390] ;  /* 0x00007200ff0877ac */ /* 0x000e620008000800 */
[----:B0-----:R-:W2:Y:S04]  /*0830*/  LDG.E.64 R12, desc[UR22][R22.64+0x8] ;  /* 0x00000816160c7981 */ /* 0x001ea8000c1e1b00 */
[----:B------:R0:W3:Y:S01]  /*0840*/  LDG.E.64 R10, desc[UR22][R22.64+0x10] ;  /* 0x00001016160a7981 */ /* 0x0000e2000c1e1b00 */
[----:B-1----:R-:W-:-:S13]  /*0850*/  ISETP.NE.AND P0, PT, RZ, UR8, PT ;  /* 0x00000008ff007c0c */ /* 0x002fda000bf05270 */
[C---:B------:R-:W-:Y:S02]  /*0860*/  @P0 IADD3 R27, P1, PT, R15.reuse, -UR12, RZ ;  /* 0x8000000c0f1b0c10 */ /* 0x040fe4000ff3e0ff */
[C---:B------:R-:W-:Y:S02]  /*0870*/  @!P0 SHF.L.U32 R29, R15.reuse, 0x2, RZ ;  /* 0x000000020f1d8819 */ /* 0x040fe400000006ff */
[----:B------:R-:W-:Y:S02]  /*0880*/  @P0 IADD3.X R25, PT, PT, R6, ~UR13, RZ, P1, !PT ;  /* 0x8000000d06190c10 */ /* 0x000fe40008ffe4ff */
[----:B------:R-:W-:Y:S02]  /*0890*/  @P0 IADD3 R9, P1, PT, R20, R27, RZ ;  /* 0x0000001b14090210 */ /* 0x000fe40007f3e0ff */
[----:B------:R-:W-:Y:S02]  /*08a0*/  @!P0 SHF.L.U64.HI R15, R15, 0x2, R6 ;  /* 0x000000020f0f8819 */ /* 0x000fe40000010206 */
[----:B------:R-:W-:-:S02]  /*08b0*/  @P0 IADD3.X R6, PT, PT, R21, R25, RZ, P1, !PT ;  /* 0x0000001915060210 */ /* 0x000fc40000ffe4ff */
[----:B0-----:R-:W-:-:S04]  /*08c0*/  @P0 IADD3 R23, P1, PT, R18, R27, RZ ;  /* 0x0000001b12170210 */ /* 0x001fc80007f3e0ff */
[----:B------:R-:W-:Y:S02]  /*08d0*/  @P0 IADD3.X R25, PT, PT, R19, R25, RZ, P1, !PT ;  /* 0x0000001913190210 */ /* 0x000fe40000ffe4ff */
[C---:B--2---:R-:W-:Y:S02]  /*08e0*/  @P0 LEA R8, P3, R9.reuse, R12, 0x2 ;  /* 0x0000000c09080211 */ /* 0x044fe400078610ff */
[----:B------:R-:W-:Y:S02]  /*08f0*/  @!P0 IADD3 R12, P2, PT, R12, R29, RZ ;  /* 0x0000001d0c0c8210 */ /* 0x000fe40007f5e0ff */
[----:B------:R-:W-:Y:S02]  /*0900*/  @P0 LEA.HI.X R9, R9, R13, R6, 0x2, P3 ;  /* 0x0000000d09090211 */ /* 0x000fe400018f1406 */
[----:B------:R-:W-:Y:S02]  /*0910*/  @!P0 IADD3.X R13, PT, PT, R13, R15, RZ, P2, !PT ;  /* 0x0000000f0d0d8210 */ /* 0x000fe400017fe4ff */
[----:B---3--:R-:W-:Y:S01]  /*0920*/  @!P0 IADD3 R14, P2, PT, R10, R29, RZ ;  /* 0x0000001d0a0e8210 */ /* 0x008fe20007f5e0ff */
[----:B------:R-:W2:Y:S01]  /*0930*/  @P0 LDG.E R24, desc[UR22][R8.64] ;  /* 0x0000001608180981 */ /* 0x000ea2000c1e1900 */
[----:B------:R-:W-:-:S02]  /*0940*/  @P0 LEA R10, P1, R23, R10, 0x2 ;  /* 0x0000000a170a0211 */ /* 0x000fc400078210ff */
[----:B------:R-:W-:Y:S01]  /*0950*/  @!P0 IADD3.X R15, PT, PT, R11, R15, RZ, P2, !PT ;  /* 0x0000000f0b0f8210 */ /* 0x000fe200017fe4ff */
[----:B------:R-:W3:Y:S01]  /*0960*/  @!P0 LDG.E R22, desc[UR22][R12.64] ;  /* 0x000000160c168981 */ /* 0x000ee2000c1e1900 */
[----:B------:R-:W-:-:S03]  /*0970*/  @P0 LEA.HI.X R11, R23, R11, R25, 0x2, P1 ;  /* 0x0000000b170b0211 */ /* 0x000fc600008f1419 */
[----:B------:R-:W3:Y:S04]  /*0980*/  @!P0 LDG.E R23, desc[UR22][R14.64] ;  /* 0x000000160e178981 */ /* 0x000ee8000c1e1900 */
[----:B------:R-:W2:Y:S04]  /*0990*/  @P0 LDG.E R25, desc[UR22][R10.64] ;  /* 0x000000160a190981 */ /* 0x000ea8000c1e1900 */
[----:B---3--:R0:W-:Y:S04]  /*09a0*/  @!P0 STS.64 [R4], R22 ;  /* 0x0000001604008388 */ /* 0x0081e80000000a00 */
[----:B--2---:R0:W-:Y:S02]  /*09b0*/  @P0 STS.64 [R4], R24 ;  /* 0x0000001804000388 */ /* 0x0041e40000000a00 */
.L_x_7:
[----:B------:R-:W-:Y:S05]  /*09c0*/  BSYNC.RECONVERGENT B0 ;  /* 0x0000000000007941 */ /* 0x000fea0003800200 */
.L_x_6:
[----:B------:R-:W-:Y:S01]  /*09d0*/  BAR.SYNC.DEFER_BLOCKING 0x0 ;  /* 0x0000000000007b1d */ /* 0x000fe20000010000 */
[----:B------:R-:W-:-:S04]  /*09e0*/  ISETP.GE.U32.AND P0, PT, R16, UR24, PT ;  /* 0x0000001810007c0c */ /* 0x000fc8000bf06070 */
[----:B------:R-:W-:Y:S01]  /*09f0*/  ISETP.GE.AND.EX P0, PT, R17, UR25, PT, P0 ;  /* 0x0000001911007c0c */ /* 0x000fe2000bf06300 */
[----:B------:R-:W-:-:S12]  /*0a00*/  BSSY.RECONVERGENT B0, `(.L_x_8) ;  /* 0x0000178000007945 */ /* 0x000fd80003800200 */
[----:B------:R-:W-:Y:S05]  /*0a10*/  @P0 BRA `(.L_x_9) ;  /* 0x0000001400d80947 */ /* 0x000fea0003800000 */
[----:B------:R-:W1:Y:S01]  /*0a20*/  LDCU UR8, c[0x0][0x390] ;  /* 0x00007200ff0877ac */ /* 0x000e620008000800 */
[----:B------:R-:W-:Y:S01]  /*0a30*/  HFMA2 R6, -RZ, RZ, 0, 0 ;  /* 0x00000000ff067431 */ /* 0x000fe200000001ff */
[----:B-1----:R-:W-:-:S09]  /*0a40*/  UISETP.NE.AND UP1, UPT, UR8, URZ, UPT ;  /* 0x000000ff0800728c */ /* 0x002fd2000bf25270 */
[----:B------:R-:W-:Y:S05]  /*0a50*/  BRA.U !UP1, `(.L_x_10) ;  /* 0x0000000d092c7547 */ /* 0x000fea000b800000 */
[----:B------:R-:W-:-:S04]  /*0a60*/  UISETP.GT.U32.AND UP1, UPT, UR28, UR15, UPT ;  /* 0x0000000f1c00728c */ /* 0x000fc8000bf24070 */
[----:B------:R-:W-:-:S09]  /*0a70*/  UISETP.GT.AND.EX UP1, UPT, UR29, UR16, UPT, UP1 ;  /* 0x000000101d00728c */ /* 0x000fd2000bf24310 */
[----:B------:R-:W-:Y:S05]  /*0a80*/  BRA.U !UP1, `(.L_x_11) ;  /* 0x0000001509b87547 */ /* 0x000fea000b800000 */
[----:B------:R-:W1:Y:S01]  /*0a90*/  LDCU UR8, c[0x0][0x3cc] ;  /* 0x00007980ff0877ac */ /* 0x000e620008000800 */
[----:B------:R-:W-:Y:S01]  /*0aa0*/  BSSY.RECONVERGENT B1, `(.L_x_12) ;  /* 0x000001d000017945 */ /* 0x000fe20003800200 */
[----:B-1----:R-:W-:-:S04]  /*0ab0*/  LOP3.LUT R6, R17, UR8, RZ, 0xfc, !PT ;  /* 0x0000000811067c12 */ /* 0x002fc8000f8efcff */
[----:B------:R-:W-:-:S13]  /*0ac0*/  ISETP.NE.U32.AND P0, PT, R6, RZ, PT ;  /* 0x000000ff0600720c */ /* 0x000fda0003f05070 */
[----:B------:R-:W-:Y:S05]  /*0ad0*/  @P0 BRA `(.L_x_13) ;  /* 0x0000000000540947 */ /* 0x000fea0003800000 */
[----:B------:R-:W1:Y:S02]  /*0ae0*/  LDCU UR8, c[0x0][0x3c8] ;  /* 0x00007900ff0877ac */ /* 0x000e640008000800 */
[----:B-1----:R-:W1:Y:S01]  /*0af0*/  I2F.U32.RP R6, UR8 ;  /* 0x0000000800067d06 */ /* 0x002e620008209000 */
[----:B------:R-:W-:-:S07]  /*0b00*/  ISETP.NE.U32.AND P1, PT, RZ, UR8, PT ;  /* 0x00000008ff007c0c */ /* 0x000fce000bf25070 */
[----:B-1----:R-:W1:Y:S02]  /*0b10*/  MUFU.RCP R6, R6 ;  /* 0x0000000600067308 */ /* 0x002e640000001000 */
[----:B-1----:R-:W-:-:S06]  /*0b20*/  IADD3 R8, PT, PT, R6, 0xffffffe, RZ ;  /* 0x0ffffffe06087810 */ /* 0x002fcc0007ffe0ff */
[----:B------:R1:W2:Y:S02]  /*0b30*/  F2I.FTZ.U32.TRUNC.NTZ R9, R8 ;  /* 0x0000000800097305 */ /* 0x0002a4000021f000 */
[----:B-1----:R-:W-:Y:S02]  /*0b40*/  MOV R8, RZ ;  /* 0x000000ff00087202 */ /* 0x002fe40000000f00 */
[----:B--2---:R-:W-:-:S05]  /*0b50*/  IADD3 R11, PT, PT, RZ, -R9, RZ ;  /* 0x80000009ff0b7210 */ /* 0x004fca0007ffe0ff */
[----:B------:R-:W-:-:S04]  /*0b60*/  IMAD R11, R11, UR8, RZ ;  /* 0x000000080b0b7c24 */ /* 0x000fc8000f8e02ff */
[----:B------:R-:W-:-:S06]  /*0b70*/  IMAD.HI.U32 R9, R9, R11, R8 ;  /* 0x0000000b09097227 */ /* 0x000fcc00078e0008 */
[----:B------:R-:W-:-:S05]  /*0b80*/  IMAD.HI.U32 R9, R9, R16, RZ ;  /* 0x0000001009097227 */ /* 0x000fca00078e00ff */
[----:B------:R-:W-:-:S05]  /*0b90*/  IADD3 R9, PT, PT, -R9, RZ, RZ ;  /* 0x000000ff09097210 */ /* 0x000fca0007ffe1ff */
[----:B------:R-:W-:Y:S02]  /*0ba0*/  IMAD R10, R9, UR8, R16 ;  /* 0x00000008090a7c24 */ /* 0x000fe4000f8e0210 */
[----:B------:R-:W-:-:S03]  /*0bb0*/  HFMA2 R9, -RZ, RZ, 0, 0 ;  /* 0x00000000ff097431 */ /* 0x000fc600000001ff */
[----:B------:R-:W-:-:S13]  /*0bc0*/  ISETP.GE.U32.AND P0, PT, R10, UR8, PT ;  /* 0x000000080a007c0c */ /* 0x000fda000bf06070 */
[----:B------:R-:W-:-:S04]  /*0bd0*/  @P0 IADD3 R10, PT, PT, R10, -UR8, RZ ;  /* 0x800000080a0a0c10 */ /* 0x000fc8000fffe0ff */
[----:B------:R-:W-:-:S13]  /*0be0*/  ISETP.GE.U32.AND P0, PT, R10, UR8, PT ;  /* 0x000000080a007c0c */ /* 0x000fda000bf06070 */
[----:B------:R-:W-:Y:S02]  /*0bf0*/  @P0 IADD3 R10, PT, PT, R10, -UR8, RZ ;  /* 0x800000080a0a0c10 */ /* 0x000fe4000fffe0ff */
[----:B------:R-:W-:-:S04]  /*0c00*/  @!P1 LOP3.LUT R10, RZ, UR8, RZ, 0x33, !PT ;  /* 0x00000008ff0a9c12 */ /* 0x000fc8000f8e33ff */
[----:B------:R-:W-:Y:S01]  /*0c10*/  MOV R8, R10 ;  /* 0x0000000a00087202 */ /* 0x000fe20000000f00 */
[----:B------:R-:W-:Y:S06]  /*0c20*/  BRA `(.L_x_14) ;  /* 0x0000000000107947 */ /* 0x000fec0003800000 */
.L_x_13:
[----:B------:R-:W-:-:S07]  /*0c30*/  MOV R6, 0xc50 ;  /* 0x00000c5000067802 */ /* 0x000fce0000000f00 */
[----:B0-----:R-:W-:Y:S05]  /*0c40*/  CALL.REL.NOINC `($__internal_0_$__cuda_sm20_rem_s64) ;  /* 0x0000001400c07944 */ /* 0x001fea0003c00000 */
[----:B------:R-:W-:Y:S02]  /*0c50*/  MOV R8, R10 ;  /* 0x0000000a00087202 */ /* 0x000fe40000000f00 */
[----:B------:R-:W-:-:S07]  /*0c60*/  MOV R9, R11 ;  /* 0x0000000b00097202 */ /* 0x000fce0000000f00 */
.L_x_14:
[----:B------:R-:W-:Y:S05]  /*0c70*/  BSYNC.RECONVERGENT B1 ;  /* 0x0000000000017941 */ /* 0x000fea0003800200 */
.L_x_12:
[----:B------:R-:W1:Y:S01]  /*0c80*/  I2F.S64 R8, R8 ;  /* 0x0000000800087312 */ /* 0x000e620000301400 */
[----:B------:R-:W-:Y:S01]  /*0c90*/  UISETP.GE.U32.AND UP2, UPT, UR31, 0x4, UPT ;  /* 0x000000041f00788c */ /* 0x000fe2000bf46070 */
[----:B------:R-:W-:Y:S01]  /*0ca0*/  HFMA2 R6, -RZ, RZ, 0, 0 ;  /* 0x00000000ff067431 */ /* 0x000fe200000001ff */
[----:B------:R-:W-:Y:S01]  /*0cb0*/  ULOP3.LUT UR38, UR33, 0x3, URZ, 0xc0, !UPT ;  /* 0x0000000321267892 */ /* 0x000fe2000f8ec0ff */
[----:B0-----:R-:W-:Y:S01]  /*0cc0*/  MOV R23, R3 ;  /* 0x0000000300177202 */ /* 0x001fe20000000f00 */
[----:B------:R-:W-:Y:S02]  /*0cd0*/  UISETP.GE.AND.EX UP2, UPT, UR32, URZ, UPT, UP2 ;  /* 0x000000ff2000728c */ /* 0x000fe4000bf46320 */
[----:B------:R-:W-:Y:S01]  /*0ce0*/  UISETP.NE.U32.AND UP1, UPT, UR38, URZ, UPT ;  /* 0x000000ff2600728c */ /* 0x000fe2000bf25070 */
[----:B------:R-:W-:Y:S01]  /*0cf0*/  UMOV UR8, URZ ;  /* 0x000000ff00087c82 */ /* 0x000fe20008000000 */
[----:B------:R-:W-:Y:S02]  /*0d00*/  UMOV UR9, URZ ;  /* 0x000000ff00097c82 */ /* 0x000fe40008000000 */
[----:B------:R-:W-:Y:S01]  /*0d10*/  UISETP.NE.AND.EX UP1, UPT, URZ, URZ, UPT, UP1 ;  /* 0x000000ffff00728c */ /* 0x000fe2000bf25310 */
[----:B-1----:R-:W-:-:S02]  /*0d20*/  LOP3.LUT R22, RZ, 0x80000000, R8, 0xb8, !PT ;  /* 0x80000000ff167812 */ /* 0x002fc400078eb808 */
[----:B------:R-:W-:Y:S08]  /*0d30*/  BRA.U !UP2, `(.L_x_15) ;  /* 0x000000050a607547 */ /* 0x000ff0000b800000 */
[----:B------:R-:W0:Y:S01]  /*0d40*/  S2UR UR35, SR_CgaCtaId ;  /* 0x00000000002379c3 */ /* 0x000e220000008800 */
[----:B------:R-:W1:Y:S01]  /*0d50*/  LDCU UR20, c[0x0][0x360] ;  /* 0x00006c00ff1477ac */ /* 0x000e620008000800 */
[----:B------:R-:W-:Y:S02]  /*0d60*/  MOV R6, RZ ;  /* 0x000000ff00067202 */ /* 0x000fe40000000f00 */
[----:B------:R-:W-:Y:S01]  /*0d70*/  MOV R23, R3 ;  /* 0x0000000300177202 */ /* 0x000fe20000000f00 */
[----:B------:R-:W-:Y:S01]  /*0d80*/  UMOV UR21, 0x400 ;  /* 0x0000040000157882 */ /* 0x000fe20000000000 */
[----:B------:R-:W-:Y:S02]  /*0d90*/  ULOP3.LUT UR8, UR33, 0xfffffffc, URZ, 0xc0, !UPT ;  /* 0xfffffffc21087892 */ /* 0x000fe4000f8ec0ff */
[----:B------:R-:W-:Y:S02]  /*0da0*/  ULOP3.LUT UR9, UR34, 0x7fffffff, URZ, 0xc0, !UPT ;  /* 0x7fffffff22097892 */ /* 0x000fe4000f8ec0ff */
[----:B-1----:R-:W-:-:S02]  /*0db0*/  UIMAD.WIDE.U32 UR18, UR6, UR20, URZ ;  /* 0x00000014061272a5 */ /* 0x002fc4000f8e00ff */
[----:B------:R-:W-:Y:S02]  /*0dc0*/  UIMAD UR20, UR7, UR20, URZ ;  /* 0x00000014071472a4 */ /* 0x000fe4000f8e02ff */
[----:B0-----:R-:W-:Y:S02]  /*0dd0*/  ULEA UR21, UR35, UR21, 0x18 ;  /* 0x0000001523157291 */ /* 0x001fe4000f8ec0ff */
[----:B------:R-:W-:-:S03]  /*0de0*/  UIADD3 UR19, UPT, UPT, UR19, UR20, URZ ;  /* 0x0000001413137290 */ /* 0x000fc6000fffe0ff */
[----:B------:R-:W-:Y:S01]  /*0df0*/  UMOV UR20, UR8 ;  /* 0x0000000800147c82 */ /* 0x000fe20008000000 */
[----:B------:R-:W-:Y:S01]  /*0e00*/  MOV R3, UR21 ;  /* 0x0000001500037c02 */ /* 0x000fe20008000f00 */
[----:B------:R-:W-:-:S07]  /*0e10*/  UMOV UR21, UR9 ;  /* 0x0000000900157c82 */ /* 0x000fce0008000000 */
.L_x_16:
[----:B------:R-:W0:Y:S01]  /*0e20*/  LDS.128 R8, [R23] ;  /* 0x0000000017087984 */ /* 0x000e220000000c00 */
[----:B------:R-:W1:Y:S01]  /*0e30*/  I2F.U64 R13, UR18 ;  /* 0x00000012000d7d12 */ /* 0x000e620008301000 */
[----:B------:R-:W-:Y:S01]  /*0e40*/  MOV R24, 0x437c0000 ;  /* 0x437c000000187802 */ /* 0x000fe20000000f00 */
[----:B------:R-:W-:-:S04]  /*0e50*/  UIADD3 UR36, UP2, UPT, UR18, 0x1, URZ ;  /* 0x0000000112247890 */ /* 0x000fc8000ff5e0ff */
[----:B------:R-:W-:-:S09]  /*0e60*/  UIADD3.X UR37, UPT, UPT, URZ, UR19, URZ, UP2, !UPT ;  /* 0x00000013ff257290 */ /* 0x000fd200097fe4ff */
[----:B------:R-:W2:Y:S01]  /*0e70*/  I2F.U64 R27, UR36 ;  /* 0x00000024001b7d12 */ /* 0x000ea20008301000 */
[----:B------:R-:W-:-:S04]  /*0e80*/  UIADD3 UR36, UP2, UPT, UR18, 0x2, URZ ;  /* 0x0000000212247890 */ /* 0x000fc8000ff5e0ff */
[----:B------:R-:W-:Y:S01]  /*0e90*/  UIADD3.X UR37, UPT, UPT, URZ, UR19, URZ, UP2, !UPT ;  /* 0x00000013ff257290 */ /* 0x000fe200097fe4ff */
[--C-:B0-----:R-:W-:Y:S01]  /*0ea0*/  FADD R8, -R8, R7.reuse ;  /* 0x0000000708087221 */ /* 0x101fe20000000100 */
[----:B------:R-:W-:-:S03]  /*0eb0*/  FADD R10, -R10, R7 ;  /* 0x000000070a0a7221 */ /* 0x000fc60000000100 */
[----:B------:R-:W-:Y:S01]  /*0ec0*/  FMUL R8, R8, R8 ;  /* 0x0000000808087220 */ /* 0x000fe20000400000 */
[----:B------:R-:W-:-:S03]  /*0ed0*/  FMUL R10, R10, R10 ;  /* 0x0000000a0a0a7220 */ /* 0x000fc60000400000 */
[----:B-1----:R-:W-:Y:S01]  /*0ee0*/  FMUL R13, R8, R13 ;  /* 0x0000000d080d7220 */ /* 0x002fe20000400000 */
[----:B------:R-:W-:-:S03]  /*0ef0*/  HFMA2 R8, -RZ, RZ, 0.96630859375, -0.0022525787353515625 ;  /* 0x3bbb989dff087431 */ /* 0x000fc600000001ff */
[----:B------:R-:W-:-:S04]  /*0f00*/  FFMA R13, -RZ, R13, R22 ;  /* 0x0000000dff0d7223 */ /* 0x000fc80000000116 */
[----:B------:R-:W-:-:S04]  /*0f10*/  FFMA.SAT R25, R13, R8, 0.5 ;  /* 0x3f0000000d197423 */ /* 0x000fc80000002008 */
[----:B------:R-:W-:-:S04]  /*0f20*/  FFMA.RM R25, R25, R24, 12582913 ;  /* 0x4b40000119197423 */ /* 0x000fc80000004018 */
[C---:B------:R-:W-:Y:S01]  /*0f30*/  FADD R12, R25.reuse, -12583039 ;  /* 0xcb40007f190c7421 */ /* 0x040fe20000000000 */
[----:B------:R-:W-:-:S03]  /*0f40*/  SHF.L.U32 R25, R25, 0x17, RZ ;  /* 0x0000001719197819 */ /* 0x000fc600000006ff */
[----:B------:R-:W-:-:S04]  /*0f50*/  FFMA R12, R13, 1.4426950216293334961, -R12 ;  /* 0x3fb8aa3b0d0c7823 */ /* 0x000fc8000000080c */
[----:B------:R-:W-:Y:S02]  /*0f60*/  FFMA R26, R13, 1.925963033500011079e-08, R12 ;  /* 0x32a570600d1a7823 */ /* 0x000fe4000000000c */
[----:B------:R0:W1:Y:S04]  /*0f70*/  LDS.128 R12, [R23+0x10] ;  /* 0x00001000170c7984 */ /* 0x0000680000000c00 */
[----:B------:R-:W3:Y:S01]  /*0f80*/  MUFU.EX2 R26, R26 ;  /* 0x0000001a001a7308 */ /* 0x000ee20000000800 */
[----:B0-----:R-:W-:Y:S01]  /*0f90*/  IADD3 R23, PT, PT, R23, 0x20, RZ ;  /* 0x0000002017177810 */ /* 0x001fe20007ffe0ff */
[----:B---3--:R-:W-:-:S04]  /*0fa0*/  FMUL R25, R25, R26 ;  /* 0x0000001a19197220 */ /* 0x008fc80000400000 */
[----:B------:R-:W-:Y:S01]  /*0fb0*/  FFMA R6, R9, R25, R6 ;  /* 0x0000001909067223 */ /* 0x000fe20000000006 */
[----:B--2---:R-:W-:Y:S02]  /*0fc0*/  FMUL R25, R10, R27 ;  /* 0x0000001b0a197220 */ /* 0x004fe40000400000 */
[----:B------:R-:W0:Y:S01]  /*0fd0*/  I2F.U64 R27, UR36 ;  /* 0x00000024001b7d12 */ /* 0x000e220008301000 */
[----:B------:R-:W-:Y:S01]  /*0fe0*/  UIADD3 UR36, UP2, UPT, UR18, 0x3, URZ ;  /* 0x0000000312247890 */ /* 0x000fe2000ff5e0ff */
[----:B------:R-:W-:Y:S01]  /*0ff0*/  FFMA R25, -RZ, R25, R22 ;  /* 0x00000019ff197223 */ /* 0x000fe20000000116 */
[----:B------:R-:W-:Y:S02]  /*1000*/  UIADD3 UR18, UP3, UPT, UR18, 0x4, URZ ;  /* 0x0000000412127890 */ /* 0x000fe4000ff7e0ff */
[----:B------:R-:W-:Y:S01]  /*1010*/  UIADD3.X UR37, UPT, UPT, URZ, UR19, URZ, UP2, !UPT ;  /* 0x00000013ff257290 */ /* 0x000fe200097fe4ff */
[----:B------:R-:W-:Y:S01]  /*1020*/  FFMA.SAT R9, R25, R8, 0.5 ;  /* 0x3f00000019097423 */ /* 0x000fe20000002008 */
[----:B------:R-:W-:-:S02]  /*1030*/  UIADD3 UR20, UP2, UPT, UR20, -0x4, URZ ;  /* 0xfffffffc14147890 */ /* 0x000fc4000ff5e0ff */
[----:B------:R-:W-:Y:S01]  /*1040*/  UIADD3.X UR19, UPT, UPT, URZ, UR19, URZ, UP3, !UPT ;  /* 0x00000013ff137290 */ /* 0x000fe20009ffe4ff */
[----:B------:R-:W-:Y:S01]  /*1050*/  FFMA.RM R9, R9, R24, 12582913 ;  /* 0x4b40000109097423 */ /* 0x000fe20000004018 */
[----:B------:R-:W-:Y:S01]  /*1060*/  UIADD3.X UR21, UPT, UPT, UR21, -0x1, URZ, UP2, !UPT ;  /* 0xffffffff15157890 */ /* 0x000fe200097fe4ff */
[--C-:B-1----:R-:W-:Y:S01]  /*1070*/  FADD R12, -R12, R7.reuse ;  /* 0x000000070c0c7221 */ /* 0x102fe20000000100 */
[----:B------:R-:W-:Y:S01]  /*1080*/  FADD R14, -R14, R7 ;  /* 0x000000070e0e7221 */ /* 0x000fe20000000100 */
[----:B------:R-:W-:Y:S01]  /*1090*/  FADD R10, R9, -12583039 ;  /* 0xcb40007f090a7421 */ /* 0x000fe20000000000 */
[----:B------:R-:W-:Y:S01]  /*10a0*/  UISETP.NE.U32.AND UP2, UPT, UR20, URZ, UPT ;  /* 0x000000ff1400728c */ /* 0x000fe2000bf45070 */
[----:B------:R-:W-:Y:S01]  /*10b0*/  FMUL R12, R12, R12 ;  /* 0x0000000c0c0c7220 */ /* 0x000fe20000400000 */
[----:B------:R-:W-:Y:S01]  /*10c0*/  FMUL R14, R14, R14 ;  /* 0x0000000e0e0e7220 */ /* 0x000fe20000400000 */
[----:B------:R-:W-:Y:S01]  /*10d0*/  FFMA R10, R25, 1.4426950216293334961, -R10 ;  /* 0x3fb8aa3b190a7823 */ /* 0x000fe2000000080a */
[----:B------:R-:W-:Y:S01]  /*10e0*/  UISETP.NE.AND.EX UP2, UPT, UR21, URZ, UPT, UP2 ;  /* 0x000000ff1500728c */ /* 0x000fe2000bf45320 */
[----:B0-----:R-:W-:-:S02]  /*10f0*/  FMUL R27, R12, R27 ;  /* 0x0000001b0c1b7220 */ /* 0x001fc40000400000 */
[----:B------:R-:W-:Y:S02]  /*1100*/  FFMA R25, R25, 1.925963033500011079e-08, R10 ;  /* 0x32a5706019197823 */ /* 0x000fe4000000000a */
[----:B------:R-:W-:-:S04]  /*1110*/  FFMA R27, -RZ, R27, R22 ;  /* 0x0000001bff1b7223 */ /* 0x000fc80000000116 */
[----:B------:R-:W-:Y:S01]  /*1120*/  FFMA.SAT R29, R27, R8, 0.5 ;  /* 0x3f0000001b1d7423 */ /* 0x000fe20000002008 */
[----:B------:R-:W0:Y:S03]  /*1130*/  MUFU.EX2 R25, R25 ;  /* 0x0000001900197308 */ /* 0x000e260000000800 */
[----:B------:R-:W-:-:S04]  /*1140*/  FFMA.RM R10, R29, R24, 12582913 ;  /* 0x4b4000011d0a7423 */ /* 0x000fc80000004018 */
[C---:B------:R-:W-:Y:S01]  /*1150*/  FADD R12, R10.reuse, -12583039 ;  /* 0xcb40007f0a0c7421 */ /* 0x040fe20000000000 */
[----:B------:R-:W1:Y:S01]  /*1160*/  I2F.U64 R29, UR36 ;  /* 0x00000024001d7d12 */ /* 0x000e620008301000 */
[----:B------:R-:W-:Y:S02]  /*1170*/  SHF.L.U32 R10, R10, 0x17, RZ ;  /* 0x000000170a0a7819 */ /* 0x000fe400000006ff */
[----:B------:R-:W-:-:S04]  /*1180*/  FFMA R12, R27, 1.4426950216293334961, -R12 ;  /* 0x3fb8aa3b1b0c7823 */ /* 0x000fc8000000080c */
[----:B------:R-:W-:Y:S01]  /*1190*/  FFMA R27, R27, 1.925963033500011079e-08, R12 ;  /* 0x32a570601b1b7823 */ /* 0x000fe2000000000c */
[----:B------:R-:W-:-:S05]  /*11a0*/  SHF.L.U32 R12, R9, 0x17, RZ ;  /* 0x00000017090c7819 */ /* 0x000fca00000006ff */
[----:B------:R-:W2:Y:S01]  /*11b0*/  MUFU.EX2 R27, R27 ;  /* 0x0000001b001b7308 */ /* 0x000ea20000000800 */
[----:B0-----:R-:W-:Y:S01]  /*11c0*/  FMUL R12, R12, R25 ;  /* 0x000000190c0c7220 */ /* 0x001fe20000400000 */
[----:B-1----:R-:W-:-:S03]  /*11d0*/  FMUL R29, R14, R29 ;  /* 0x0000001d0e1d7220 */ /* 0x002fc60000400000 */
[----:B------:R-:W-:Y:S01]  /*11e0*/  FFMA R6, R11, R12, R6 ;  /* 0x0000000c0b067223 */ /* 0x000fe20000000006 */
[----:B------:R-:W-:-:S04]  /*11f0*/  FFMA R29, -RZ, R29, R22 ;  /* 0x0000001dff1d7223 */ /* 0x000fc80000000116 */
[----:B------:R-:W-:-:S04]  /*1200*/  FFMA.SAT R8, R29, R8, 0.5 ;  /* 0x3f0000001d087423 */ /* 0x000fc80000002008 */
[----:B------:R-:W-:Y:S01]  /*1210*/  FFMA.RM R24, R8, R24, 12582913 ;  /* 0x4b40000108187423 */ /* 0x000fe20000004018 */
[----:B--2---:R-:W-:-:S03]  /*1220*/  FMUL R10, R10, R27 ;  /* 0x0000001b0a0a7220 */ /* 0x004fc60000400000 */
[C---:B------:R-:W-:Y:S01]  /*1230*/  FADD R8, R24.reuse, -12583039 ;  /* 0xcb40007f18087421 */ /* 0x040fe20000000000 */
[----:B------:R-:W-:Y:S01]  /*1240*/  SHF.L.U32 R9, R24, 0x17, RZ ;  /* 0x0000001718097819 */ /* 0x000fe200000006ff */
[----:B------:R-:W-:Y:S02]  /*1250*/  FFMA R6, R13, R10, R6 ;  /* 0x0000000a0d067223 */ /* 0x000fe40000000006 */
[----:B------:R-:W-:-:S04]  /*1260*/  FFMA R8, R29, 1.4426950216293334961, -R8 ;  /* 0x3fb8aa3b1d087823 */ /* 0x000fc80000000808 */
[----:B------:R-:W-:-:S06]  /*1270*/  FFMA R8, R29, 1.925963033500011079e-08, R8 ;  /* 0x32a570601d087823 */ /* 0x000fcc0000000008 */
[----:B------:R-:W0:Y:S02]  /*1280*/  MUFU.EX2 R8, R8 ;  /* 0x0000000800087308 */ /* 0x000e240000000800 */
[----:B0-----:R-:W-:-:S04]  /*1290*/  FMUL R8, R9, R8 ;  /* 0x0000000809087220 */ /* 0x001fc80000400000 */
[----:B------:R-:W-:Y:S01]  /*12a0*/  FFMA R6, R15, R8, R6 ;  /* 0x000000080f067223 */ /* 0x000fe20000000006 */
[----:B------:R-:W-:Y:S06]  /*12b0*/  BRA.U UP2, `(.L_x_16) ;  /* 0xfffffff902d87547 */ /* 0x000fec000b83ffff */
.L_x_15:
[----:B------:R-:W-:Y:S05]  /*12c0*/  BRA.U !UP1, `(.L_x_11) ;  /* 0x0000000d09a87547 */ /* 0x000fea000b800000 */
[----:B------:R-:W-:Y:S02]  /*12d0*/  UISETP.NE.U32.AND UP2, UPT, UR38, 0x1, UPT ;  /* 0x000000012600788c */ /* 0x000fe4000bf45070 */
[----:B------:R-:W-:Y:S02]  /*12e0*/  ULOP3.LUT UR18, UR33, 0x1, URZ, 0xc0, !UPT ;  /* 0x0000000121127892 */ /* 0x000fe4000f8ec0ff */
[----:B------:R-:W-:Y:S02]  /*12f0*/  UISETP.NE.AND.EX UP2, UPT, URZ, URZ, UPT, UP2 ;  /* 0x000000ffff00728c */ /* 0x000fe4000bf45320 */
[----:B------:R-:W-:-:S04]  /*1300*/  UISETP.NE.U32.AND UP1, UPT, UR18, 0x1, UPT ;  /* 0x000000011200788c */ /* 0x000fc8000bf25070 */
[----:B------:R-:W-:-:S03]  /*1310*/  UISETP.NE.U32.AND.EX UP1, UPT, URZ, URZ, UPT, UP1 ;  /* 0x000000ffff00728c */ /* 0x000fc6000bf25110 */
[----:B------:R-:W-:Y:S08]  /*1320*/  BRA.U !UP2, `(.L_x_17) ;  /* 0x000000010a9c7547 */ /* 0x000ff0000b800000 */
[----:B------:R0:W1:Y:S01]  /*1330*/  LDS.128 R8, [R23] ;  /* 0x0000000017087984 */ /* 0x0000620000000c00 */
[----:B------:R-:W-:Y:S01]  /*1340*/  UIMAD UR20, UR7, UR17, URZ ;  /* 0x00000011071472a4 */ /* 0x000fe2000f8e02ff */
[----:B------:R-:W-:Y:S01]  /*1350*/  MOV R25, 0x437c0000 ;  /* 0x437c000000197802 */ /* 0x000fe20000000f00 */
[----:B------:R-:W-:-:S04]  /*1360*/  UIMAD.WIDE.U32 UR18, UR17, UR6, UR8 ;  /* 0x00000006111272a5 */ /* 0x000fc8000f8e0008 */
[----:B------:R-:W-:Y:S01]  /*1370*/  UIADD3 UR19, UPT, UPT, UR19, UR20, URZ ;  /* 0x0000001413137290 */ /* 0x000fe2000fffe0ff */
[----:B0-----:R-:W-:Y:S01]  /*1380*/  IADD3 R23, PT, PT, R23, 0x10, RZ ;  /* 0x0000001017177810 */ /* 0x001fe20007ffe0ff */
[----:B------:R-:W-:-:S04]  /*1390*/  UIADD3 UR20, UP2, UPT, UR18, 0x1, URZ ;  /* 0x0000000112147890 */ /* 0x000fc8000ff5e0ff */
[----:B------:R-:W-:Y:S02]  /*13a0*/  UIADD3.X UR21, UPT, UPT, URZ, UR19, URZ, UP2, !UPT ;  /* 0x00000013ff157290 */ /* 0x000fe400097fe4ff */
[----:B------:R-:W-:Y:S01]  /*13b0*/  UIADD3 UR8, UP2, UPT, UR8, 0x2, URZ ;  /* 0x0000000208087890 */ /* 0x000fe2000ff5e0ff */
[----:B------:R-:W0:Y:S03]  /*13c0*/  I2F.U64 R13, UR18 ;  /* 0x00000012000d7d12 */ /* 0x000e260008301000 */
[----:B------:R-:W-:-:S05]  /*13d0*/  UIADD3.X UR9, UPT, UPT, URZ, UR9, URZ, UP2, !UPT ;  /* 0x00000009ff097290 */ /* 0x000fca00097fe4ff */
[----:B------:R-:W2:Y:S01]  /*13e0*/  I2F.U64 R15, UR20 ;  /* 0x00000014000f7d12 */ /* 0x000ea20008301000 */
[--C-:B-1----:R-:W-:Y:S01]  /*13f0*/  FADD R8, -R8, R7.reuse ;  /* 0x0000000708087221 */ /* 0x102fe20000000100 */
[----:B------:R-:W-:-:S03]  /*1400*/  FADD R10, -R10, R7 ;  /* 0x000000070a0a7221 */ /* 0x000fc60000000100 */
[----:B------:R-:W-:Y:S01]  /*1410*/  FMUL R8, R8, R8 ;  /* 0x0000000808087220 */ /* 0x000fe20000400000 */
[----:B------:R-:W-:-:S03]  /*1420*/  FMUL R10, R10, R10 ;  /* 0x0000000a0a0a7220 */ /* 0x000fc60000400000 */
[----:B0-----:R-:W-:Y:S01]  /*1430*/  FMUL R13, R8, R13 ;  /* 0x0000000d080d7220 */ /* 0x001fe20000400000 */
[----:B------:R-:W-:-:S03]  /*1440*/  HFMA2 R8, -RZ, RZ, 0.96630859375, -0.0022525787353515625 ;  /* 0x3bbb989dff087431 */ /* 0x000fc600000001ff */
[----:B------:R-:W-:Y:S01]  /*1450*/  FFMA R12, -RZ, R13, R22 ;  /* 0x0000000dff0c7223 */ /* 0x000fe20000000116 */
[----:B--2---:R-:W-:-:S04]  /*1460*/  FMUL R13, R10, R15 ;  /* 0x0000000f0a0d7220 */ /* 0x004fc80000400000 */
[----:B------:R-:W-:Y:S01]  /*1470*/  FFMA R13, -RZ, R13, R22 ;  /* 0x0000000dff0d7223 */ /* 0x000fe20000000116 */
[----:B------:R-:W-:-:S03]  /*1480*/  FFMA.SAT R10, R12, R8, 0.5 ;  /* 0x3f0000000c0a7423 */ /* 0x000fc60000002008 */
[----:B------:R-:W-:Y:S01]  /*1490*/  FFMA.SAT R8, R13, R8, 0.5 ;  /* 0x3f0000000d087423 */ /* 0x000fe20000002008 */
[----:B------:R-:W-:-:S03]  /*14a0*/  FFMA.RM R10, R10, R25, 12582913 ;  /* 0x4b4000010a0a7423 */ /* 0x000fc60000004019 */
[----:B------:R-:W-:Y:S01]  /*14b0*/  FFMA.RM R8, R8, R25, 12582913 ;  /* 0x4b40000108087423 */ /* 0x000fe20000004019 */
[C---:B------:R-:W-:Y:S01]  /*14c0*/  FADD R15, R10.reuse, -12583039 ;  /* 0xcb40007f0a0f7421 */ /* 0x040fe20000000000 */
[----:B------:R-:W-:Y:S02]  /*14d0*/  SHF.L.U32 R10, R10, 0x17, RZ ;  /* 0x000000170a0a7819 */ /* 0x000fe400000006ff */
[C---:B------:R-:W-:Y:S01]  /*14e0*/  FADD R14, R8.reuse, -12583039 ;  /* 0xcb40007f080e7421 */ /* 0x040fe20000000000 */
[----:B------:R-:W-:Y:S01]  /*14f0*/  SHF.L.U32 R8, R8, 0x17, RZ ;  /* 0x0000001708087819 */ /* 0x000fe200000006ff */
[C---:B------:R-:W-:Y:S02]  /*1500*/  FFMA R15, R12.reuse, 1.4426950216293334961, -R15 ;  /* 0x3fb8aa3b0c0f7823 */ /* 0x040fe4000000080f */
[----:B------:R-:W-:Y:S02]  /*1510*/  FFMA R14, R13, 1.4426950216293334961, -R14 ;  /* 0x3fb8aa3b0d0e7823 */ /* 0x000fe4000000080e */
[----:B------:R-:W-:-:S02]  /*1520*/  FFMA R15, R12, 1.925963033500011079e-08, R15 ;  /* 0x32a570600c0f7823 */ /* 0x000fc4000000000f */
[----:B------:R-:W-:-:S04]  /*1530*/  FFMA R14, R13, 1.925963033500011079e-08, R14 ;  /* 0x32a570600d0e7823 */ /* 0x000fc8000000000e */
[----:B------:R-:W0:Y:S08]  /*1540*/  MUFU.EX2 R15, R15 ;  /* 0x0000000f000f7308 */ /* 0x000e300000000800 */
[----:B------:R-:W1:Y:S01]  /*1550*/  MUFU.EX2 R13, R14 ;  /* 0x0000000e000d7308 */ /* 0x000e620000000800 */
[----:B0-----:R-:W-:-:S04]  /*1560*/  FMUL R10, R10, R15 ;  /* 0x0000000f0a0a7220 */ /* 0x001fc80000400000 */
[----:B------:R-:W-:Y:S01]  /*1570*/  FFMA R6, R9, R10, R6 ;  /* 0x0000000a09067223 */ /* 0x000fe20000000006 */
[----:B-1----:R-:W-:-:S04]  /*1580*/  FMUL R8, R8, R13 ;  /* 0x0000000d08087220 */ /* 0x002fc80000400000 */
[----:B------:R-:W-:-:S07]  /*1590*/  FFMA R6, R11, R8, R6 ;  /* 0x000000080b067223 */ /* 0x000fce0000000006 */
.L_x_17:
[----:B------:R-:W-:Y:S05]  /*15a0*/  BRA.U UP1, `(.L_x_11) ;  /* 0x0000000901f07547 */ /* 0x000fea000b800000 */
[----:B------:R-:W0:Y:S01]  /*15b0*/  LDS.64 R8, [R23] ;  /* 0x0000000017087984 */ /* 0x000e220000000a00 */
[----:B------:R-:W1:Y:S01]  /*15c0*/  LDCU UR18, c[0x0][0x360] ;  /* 0x00006c00ff1277ac */ /* 0x000e620008000800 */
[----:B------:R-:W-:Y:S01]  /*15d0*/  MOV R13, 0x437c0000 ;  /* 0x437c0000000d7802 */ /* 0x000fe20000000f00 */
[----:B-1----:R-:W-:Y:S02]  /*15e0*/  UIMAD.WIDE.U32 UR8, UR18, UR6, UR8 ;  /* 0x00000006120872a5 */ /* 0x002fe4000f8e0008 */
[----:B------:R-:W-:-:S04]  /*15f0*/  UIMAD UR18, UR7, UR18, URZ ;  /* 0x00000012071272a4 */ /* 0x000fc8000f8e02ff */
[----:B------:R-:W-:-:S09]  /*1600*/  UIADD3 UR9, UPT, UPT, UR9, UR18, URZ ;  /* 0x0000001209097290 */ /* 0x000fd2000fffe0ff */
[----:B------:R-:W1:Y:S01]  /*1610*/  I2F.U64 R11, UR8 ;  /* 0x00000008000b7d12 */ /* 0x000e620008301000 */
[----:B0-----:R-:W-:-:S04]  /*1620*/  FADD R8, -R8, R7 ;  /* 0x0000000708087221 */ /* 0x001fc80000000100 */
[----:B------:R-:W-:-:S04]  /*1630*/  FMUL R8, R8, R8 ;  /* 0x0000000808087220 */ /* 0x000fc80000400000 */
        /* <DEDUP_REMOVED lines=8> */
[----:B------:R-:W-:-:S04]  /*16c0*/  FFMA R10, R11, 1.925963033500011079e-08, R10 ;  /* 0x32a570600b0a7823 */ /* 0x000fc8000000000a */
[----:B------:R-:W0:Y:S02]  /*16d0*/  MUFU.EX2 R11, R10 ;  /* 0x0000000a000b7308 */ /* 0x000e240000000800 */
[----:B0-----:R-:W-:-:S04]  /*16e0*/  FMUL R8, R8, R11 ;  /* 0x0000000b08087220 */ /* 0x001fc80000400000 */
[----:B------:R-:W-:Y:S01]  /*16f0*/  FFMA R6, R9, R8, R6 ;  /* 0x0000000809067223 */ /* 0x000fe20000000006 */
[----:B------:R-:W-:Y:S06]  /*1700*/  BRA `(.L_x_11) ;  /* 0x0000000800987947 */ /* 0x000fec0003800000 */
.L_x_10:
[----:B------:R-:W-:-:S04]  /*1710*/  UISETP.GT.U32.AND UP1, UPT, UR28, UR15, UPT ;  /* 0x0000000f1c00728c */ /* 0x000fc8000bf24070 */
[----:B------:R-:W-:-:S09]  /*1720*/  UISETP.GT.AND.EX UP1, UPT, UR29, UR16, UPT, UP1 ;  /* 0x000000101d00728c */ /* 0x000fd2000bf24310 */
[----:B------:R-:W-:Y:S05]  /*1730*/  BRA.U !UP1, `(.L_x_11) ;  /* 0x00000009098c7547 */ /* 0x000fea000b800000 */
[----:B------:R-:W-:Y:S01]  /*1740*/  UISETP.GE.U32.AND UP1, UPT, UR31, 0x4, UPT ;  /* 0x000000041f00788c */ /* 0x000fe2000bf26070 */
[----:B------:R-:W-:Y:S01]  /*1750*/  HFMA2 R6, -RZ, RZ, 0, 0 ;  /* 0x00000000ff067431 */ /* 0x000fe200000001ff */
[----:B0-----:R-:W-:Y:S01]  /*1760*/  MOV R22, R3 ;  /* 0x0000000300167202 */ /* 0x001fe20000000f00 */
[----:B------:R-:W-:Y:S01]  /*1770*/  UMOV UR8, URZ ;  /* 0x000000ff00087c82 */ /* 0x000fe20008000000 */
[----:B------:R-:W-:Y:S01]  /*1780*/  UISETP.GE.AND.EX UP1, UPT, UR32, URZ, UPT, UP1 ;  /* 0x000000ff2000728c */ /* 0x000fe2000bf26310 */
[----:B------:R-:W-:-:S08]  /*1790*/  UMOV UR9, URZ ;  /* 0x000000ff00097c82 */ /* 0x000fd00008000000 */
[----:B------:R-:W-:Y:S05]  /*17a0*/  BRA.U !UP1, `(.L_x_18) ;  /* 0x0000000509507547 */ /* 0x000fea000b800000 */
[----:B------:R-:W-:Y:S01]  /*17b0*/  MOV R6, RZ ;  /* 0x000000ff00067202 */ /* 0x000fe20000000f00 */
[----:B------:R-:W-:Y:S01]  /*17c0*/  ULOP3.LUT UR18, UR33, 0xfffffffc, URZ, 0xc0, !UPT ;  /* 0xfffffffc21127892 */ /* 0x000fe2000f8ec0ff */
[----:B------:R-:W-:Y:S01]  /*17d0*/  MOV R22, R3 ;  /* 0x0000000300167202 */ /* 0x000fe20000000f00 */
[----:B------:R-:W-:Y:S01]  /*17e0*/  ULOP3.LUT UR19, UR34, 0x7fffffff, URZ, 0xc0, !UPT ;  /* 0x7fffffff22137892 */ /* 0x000fe2000f8ec0ff */
[----:B------:R-:W-:Y:S01]  /*17f0*/  UMOV UR8, URZ ;  /* 0x000000ff00087c82 */ /* 0x000fe20008000000 */
[----:B------:R-:W-:-:S10]  /*1800*/  UMOV UR9, URZ ;  /* 0x000000ff00097c82 */ /* 0x000fd40008000000 */
.L_x_19:
[----:B------:R-:W0:Y:S01]  /*1810*/  LDS.128 R8, [R22] ;  /* 0x0000000016087984 */ /* 0x000e220000000c00 */
[----:B------:R-:W-:Y:S01]  /*1820*/  UIMAD.WIDE.U32 UR20, UR17, UR6, UR12 ;  /* 0x00000006111472a5 */ /* 0x000fe2000f8e000c */
[----:B------:R-:W-:Y:S01]  /*1830*/  HFMA2 R23, -RZ, RZ, 0.96630859375, -0.0022525787353515625 ;  /* 0x3bbb989dff177431 */ /* 0x000fe200000001ff */
[----:B------:R-:W-:Y:S02]  /*1840*/  UIMAD UR35, UR7, UR17, URZ ;  /* 0x00000011072372a4 */ /* 0x000fe4000f8e02ff */
[----:B------:R-:W-:-:S04]  /*1850*/  UIADD3 UR20, UP1, UPT, UR8, UR20, URZ ;  /* 0x0000001408147290 */ /* 0x000fc8000ff3e0ff */
[----:B------:R-:W-:Y:S02]  /*1860*/  UIADD3.X UR21, UPT, UPT, UR9, UR35, UR21, UP1, !UPT ;  /* 0x0000002309157290 */ /* 0x000fe40008ffe415 */
[----:B------:R-:W-:-:S04]  /*1870*/  UIADD3 UR36, UP1, UPT, UR20, 0x1, URZ ;  /* 0x0000000114247890 */ /* 0x000fc8000ff3e0ff */
[----:B------:R-:W-:-:S03]  /*1880*/  UIADD3.X UR37, UPT, UPT, URZ, UR21, URZ, UP1, !UPT ;  /* 0x00000015ff257290 */ /* 0x000fc60008ffe4ff */
[----:B------:R-:W1:Y:S08]  /*1890*/  I2F.S64 R13, UR20 ;  /* 0x00000014000d7d12 */ /* 0x000e700008301400 */
[----:B------:R-:W2:Y:S01]  /*18a0*/  I2F.S64 R27, UR36 ;  /* 0x00000024001b7d12 */ /* 0x000ea20008301400 */
[----:B------:R-:W-:-:S04]  /*18b0*/  UIADD3 UR36, UP1, UPT, UR20, 0x2, URZ ;  /* 0x0000000214247890 */ /* 0x000fc8000ff3e0ff */
[----:B------:R-:W-:Y:S02]  /*18c0*/  UIADD3.X UR37, UPT, UPT, URZ, UR21, URZ, UP1, !UPT ;  /* 0x00000015ff257290 */ /* 0x000fe40008ffe4ff */
[----:B------:R-:W-:-:S04]  /*18d0*/  UIADD3 UR20, UP1, UPT, UR20, 0x3, URZ ;  /* 0x0000000314147890 */ /* 0x000fc8000ff3e0ff */
[----:B------:R-:W-:Y:S02]  /*18e0*/  UIADD3.X UR21, UPT, UPT, URZ, UR21, URZ, UP1, !UPT ;  /* 0x00000015ff157290 */ /* 0x000fe40008ffe4ff */
[----:B------:R-:W-:Y:S01]  /*18f0*/  UIADD3 UR8, UP1, UPT, UR8, 0x4, URZ ;  /* 0x0000000408087890 */ /* 0x000fe2000ff3e0ff */
[--C-:B0-----:R-:W-:Y:S01]  /*1900*/  FADD R8, -R8, R7.reuse ;  /* 0x0000000708087221 */ /* 0x101fe20000000100 */
[----:B------:R-:W-:Y:S02]  /*1910*/  FADD R10, -R10, R7 ;  /* 0x000000070a0a7221 */ /* 0x000fe40000000100 */
[----:B------:R-:W-:Y:S01]  /*1920*/  UIADD3.X UR9, UPT, UPT, URZ, UR9, URZ, UP1, !UPT ;  /* 0x00000009ff097290 */ /* 0x000fe20008ffe4ff */
[----:B------:R-:W-:Y:S01]  /*1930*/  FMUL R8, R8, R8 ;  /* 0x0000000808087220 */ /* 0x000fe20000400000 */
[----:B------:R-:W-:Y:S01]  /*1940*/  FMUL R10, R10, R10 ;  /* 0x0000000a0a0a7220 */ /* 0x000fe20000400000 */
[----:B------:R-:W-:Y:S02]  /*1950*/  UISETP.NE.U32.AND UP1, UPT, UR8, UR18, UPT ;  /* 0x000000120800728c */ /* 0x000fe4000bf25070 */
[----:B-1----:R-:W-:Y:S01]  /*1960*/  FMUL R13, R8, R13 ;  /* 0x0000000d080d7220 */ /* 0x002fe20000400000 */
[----:B------:R-:W-:Y:S01]  /*1970*/  MOV R8, 0x437c0000 ;  /* 0x437c000000087802 */ /* 0x000fe20000000f00 */
[----:B--2---:R-:W-:Y:S01]  /*1980*/  FMUL R27, R10, R27 ;  /* 0x0000001b0a1b7220 */ /* 0x004fe20000400000 */
[----:B------:R-:W-:Y:S01]  /*1990*/  UISETP.NE.AND.EX UP1, UPT, UR9, UR19, UPT, UP1 ;  /* 0x000000130900728c */ /* 0x000fe2000bf25310 */
[----:B------:R-:W-:Y:S01]  /*19a0*/  FFMA R12, -RZ, R13, R0 ;  /* 0x0000000dff0c7223 */ /* 0x000fe20000000100 */
[----:B------:R-:W0:Y:S03]  /*19b0*/  I2F.S64 R10, UR36 ;  /* 0x00000024000a7d12 */ /* 0x000e260008301400 */
[----:B------:R-:W-:-:S04]  /*19c0*/  FFMA.SAT R13, R12, R23, 0.5 ;  /* 0x3f0000000c0d7423 */ /* 0x000fc80000002017 */
[----:B------:R-:W-:-:S04]  /*19d0*/  FFMA.RM R24, R13, R8, 12582913 ;  /* 0x4b4000010d187423 */ /* 0x000fc80000004008 */
[C---:B------:R-:W-:Y:S01]  /*19e0*/  FADD R13, R24.reuse, -12583039 ;  /* 0xcb40007f180d7421 */ /* 0x040fe20000000000 */
[----:B------:R-:W-:-:S03]  /*19f0*/  SHF.L.U32 R24, R24, 0x17, RZ ;  /* 0x0000001718187819 */ /* 0x000fc600000006ff */
[----:B------:R-:W-:-:S04]  /*1a00*/  FFMA R13, R12, 1.4426950216293334961, -R13 ;  /* 0x3fb8aa3b0c0d7823 */ /* 0x000fc8000000080d */
[----:B------:R-:W-:Y:S02]  /*1a10*/  FFMA R25, R12, 1.925963033500011079e-08, R13 ;  /* 0x32a570600c197823 */ /* 0x000fe4000000000d */
[----:B------:R1:W2:Y:S04]  /*1a20*/  LDS.128 R12, [R22+0x10] ;  /* 0x00001000160c7984 */ /* 0x0002a80000000c00 */
[----:B------:R-:W3:Y:S01]  /*1a30*/  MUFU.EX2 R25, R25 ;  /* 0x0000001900197308 */ /* 0x000ee20000000800 */
[----:B-1----:R-:W-:Y:S01]  /*1a40*/  IADD3 R22, PT, PT, R22, 0x20, RZ ;  /* 0x0000002016167810 */ /* 0x002fe20007ffe0ff */
[----:B---3--:R-:W-:-:S04]  /*1a50*/  FMUL R24, R24, R25 ;  /* 0x0000001918187220 */ /* 0x008fc80000400000 */
[----:B------:R-:W-:Y:S01]  /*1a60*/  FFMA R6, R9, R24, R6 ;  /* 0x0000001809067223 */ /* 0x000fe20000000006 */
[----:B------:R-:W-:-:S04]  /*1a70*/  FFMA R24, -RZ, R27, R0 ;  /* 0x0000001bff187223 */ /* 0x000fc80000000100 */
[----:B------:R-:W-:-:S04]  /*1a80*/  FFMA.SAT R9, R24, R23, 0.5 ;  /* 0x3f00000018097423 */ /* 0x000fc80000002017 */
[----:B------:R-:W-:Y:S01]  /*1a90*/  FFMA.RM R9, R9, R8, 12582913 ;  /* 0x4b40000109097423 */ /* 0x000fe20000004008 */
[--C-:B--2---:R-:W-:Y:S01]  /*1aa0*/  FADD R25, -R12, R7.reuse ;  /* 0x000000070c197221 */ /* 0x104fe20000000100 */
[----:B------:R-:W-:Y:S01]  /*1ab0*/  FADD R14, -R14, R7 ;  /* 0x000000070e0e7221 */ /* 0x000fe20000000100 */
[----:B------:R-:W1:Y:S02]  /*1ac0*/  I2F.S64 R12, UR20 ;  /* 0x00000014000c7d12 */ /* 0x000e640008301400 */
[----:B------:R-:W-:Y:S01]  /*1ad0*/  FMUL R25, R25, R25 ;  /* 0x0000001919197220 */ /* 0x000fe20000400000 */
[----:B------:R-:W-:-:S03]  /*1ae0*/  FMUL R29, R14, R14 ;  /* 0x0000000e0e1d7220 */ /* 0x000fc60000400000 */
[----:B0-----:R-:W-:Y:S01]  /*1af0*/  FMUL R27, R25, R10 ;  /* 0x0000000a191b7220 */ /* 0x001fe20000400000 */
[C---:B------:R-:W-:Y:S01]  /*1b00*/  FADD R25, R9.reuse, -12583039 ;  /* 0xcb40007f09197421 */ /* 0x040fe20000000000 */
[----:B------:R-:W-:Y:S02]  /*1b10*/  SHF.L.U32 R9, R9, 0x17, RZ ;  /* 0x0000001709097819 */ /* 0x000fe400000006ff */
[----:B------:R-:W-:Y:S01]  /*1b20*/  FFMA R10, -RZ, R27, R0 ;  /* 0x0000001bff0a7223 */ /* 0x000fe20000000100 */
[----:B------:R-:W-:Y:S01]  /*1b30*/  FFMA R25, R24, 1.4426950216293334961, -R25 ;  /* 0x3fb8aa3b18197823 */ /* 0x000fe20000000819 */
[----:B-1----:R-:W-:-:S03]  /*1b40*/  FMUL R29, R29, R12 ;  /* 0x0000000c1d1d7220 */ /* 0x002fc60000400000 */
[----:B------:R-:W-:Y:S01]  /*1b50*/  FFMA R24, R24, 1.925963033500011079e-08, R25 ;  /* 0x32a5706018187823 */ /* 0x000fe20000000019 */
[----:B------:R-:W-:Y:S01]  /*1b60*/  FFMA.SAT R25, R10, R23, 0.5 ;  /* 0x3f0000000a197423 */ /* 0x000fe20000002017 */
[----:B------:R-:W-:-:S03]  /*1b70*/  FFMA R14, -RZ, R29, R0 ;  /* 0x0000001dff0e7223 */ /* 0x000fc60000000100 */
[-C--:B------:R-:W-:Y:S01]  /*1b80*/  FFMA.RM R12, R25, R8.reuse, 12582913 ;  /* 0x4b400001190c7423 */ /* 0x080fe20000004008 */
[----:B------:R-:W0:Y:S01]  /*1b90*/  MUFU.EX2 R24, R24 ;  /* 0x0000001800187308 */ /* 0x000e220000000800 */
[----:B------:R-:W-:Y:S02]  /*1ba0*/  FFMA.SAT R25, R14, R23, 0.5 ;  /* 0x3f0000000e197423 */ /* 0x000fe40000002017 */
[----:B------:R-:W-:Y:S02]  /*1bb0*/  FADD R23, R12, -12583039 ;  /* 0xcb40007f0c177421 */ /* 0x000fe40000000000 */
[----:B------:R-:W-:Y:S02]  /*1bc0*/  FFMA.RM R8, R25, R8, 12582913 ;  /* 0x4b40000119087423 */ /* 0x000fe40000004008 */
[----:B------:R-:W-:Y:S02]  /*1bd0*/  FFMA R23, R10, 1.4426950216293334961, -R23 ;  /* 0x3fb8aa3b0a177823 */ /* 0x000fe40000000817 */
[C---:B------:R-:W-:Y:S01]  /*1be0*/  FADD R25, R8.reuse, -12583039 ;  /* 0xcb40007f08197421 */ /* 0x040fe20000000000 */
[----:B------:R-:W-:Y:S01]  /*1bf0*/  SHF.L.U32 R8, R8, 0x17, RZ ;  /* 0x0000001708087819 */ /* 0x000fe200000006ff */
[----:B------:R-:W-:Y:S01]  /*1c00*/  FFMA R10, R10, 1.925963033500011079e-08, R23 ;  /* 0x32a570600a0a7823 */ /* 0x000fe20000000017 */
[----:B------:R-:W-:Y:S01]  /*1c10*/  SHF.L.U32 R23, R12, 0x17, RZ ;  /* 0x000000170c177819 */ /* 0x000fe200000006ff */
[----:B------:R-:W-:-:S04]  /*1c20*/  FFMA R25, R14, 1.4426950216293334961, -R25 ;  /* 0x3fb8aa3b0e197823 */ /* 0x000fc80000000819 */
[----:B------:R-:W-:Y:S01]  /*1c30*/  FFMA R25, R14, 1.925963033500011079e-08, R25 ;  /* 0x32a570600e197823 */ /* 0x000fe20000000019 */
[----:B------:R-:W1:Y:S01]  /*1c40*/  MUFU.EX2 R10, R10 ;  /* 0x0000000a000a7308 */ /* 0x000e620000000800 */
[----:B0-----:R-:W-:-:S04]  /*1c50*/  FMUL R9, R9, R24 ;  /* 0x0000001809097220 */ /* 0x001fc80000400000 */
[----:B------:R-:W-:-:S03]  /*1c60*/  FFMA R6, R11, R9, R6 ;  /* 0x000000090b067223 */ /* 0x000fc60000000006 */
[----:B------:R-:W0:Y:S01]  /*1c70*/  MUFU.EX2 R25, R25 ;  /* 0x0000001900197308 */ /* 0x000e220000000800 */
[----:B-1----:R-:W-:-:S04]  /*1c80*/  FMUL R10, R23, R10 ;  /* 0x0000000a170a7220 */ /* 0x002fc80000400000 */
[----:B------:R-:W-:Y:S01]  /*1c90*/  FFMA R6, R13, R10, R6 ;  /* 0x0000000a0d067223 */ /* 0x000fe20000000006 */
[----:B0-----:R-:W-:-:S04]  /*1ca0*/  FMUL R8, R8, R25 ;  /* 0x0000001908087220 */ /* 0x001fc80000400000 */
[----:B------:R-:W-:Y:S01]  /*1cb0*/  FFMA R6, R15, R8, R6 ;  /* 0x000000080f067223 */ /* 0x000fe20000000006 */
[----:B------:R-:W-:Y:S06]  /*1cc0*/  BRA.U UP1, `(.L_x_19) ;  /* 0xfffffff901d07547 */ /* 0x000fec000b83ffff */
[----:B------:R-:W-:Y:S01]  /*1cd0*/  UMOV UR8, UR18 ;  /* 0x0000001200087c82 */ /* 0x000fe20008000000 */
[----:B------:R-:W-:-:S05]  /*1ce0*/  UMOV UR9, UR19 ;  /* 0x0000001300097c82 */ /* 0x000fca0008000000 */
.L_x_18:
[----:B------:R-:W-:-:S04]  /*1cf0*/  ULOP3.LUT UR18, UR33, 0x3, URZ, 0xc0, !UPT ;  /* 0x0000000321127892 */ /* 0x000fc8000f8ec0ff */
[----:B------:R-:W-:-:S04]  /*1d00*/  UISETP.NE.U32.AND UP1, UPT, UR18, URZ, UPT ;  /* 0x000000ff1200728c */ /* 0x000fc8000bf25070 */
[----:B------:R-:W-:-:S09]  /*1d10*/  UISETP.NE.AND.EX UP1, UPT, URZ, URZ, UPT, UP1 ;  /* 0x000000ffff00728c */ /* 0x000fd2000bf25310 */
        /* <DEDUP_REMOVED lines=8> */
[----:B------:R-:W-:Y:S01]  /*1da0*/  UIMAD.WIDE.U32 UR18, UR17, UR6, UR12 ;  /* 0x00000006111272a5 */ /* 0x000fe2000f8e000c */
[----:B------:R-:W-:Y:S01]  /*1db0*/  MOV R23, 0x437c0000 ;  /* 0x437c000000177802 */ /* 0x000fe20000000f00 */
[----:B------:R-:W-:Y:S02]  /*1dc0*/  UIMAD UR20, UR7, UR17, URZ ;  /* 0x00000011071472a4 */ /* 0x000fe4000f8e02ff */
[----:B------:R-:W-:Y:S01]  /*1dd0*/  UIADD3 UR18, UP2, UPT, UR8, UR18, URZ ;  /* 0x0000001208127290 */ /* 0x000fe2000ff5e0ff */
[----:B0-----:R-:W-:-:S03]  /*1de0*/  IADD3 R22, PT, PT, R22, 0x10, RZ ;  /* 0x0000001016167810 */ /* 0x001fc60007ffe0ff */
[----:B------:R-:W-:Y:S02]  /*1df0*/  UIADD3.X UR19, UPT, UPT, UR9, UR20, UR19, UP2, !UPT ;  /* 0x0000001409137290 */ /* 0x000fe400097fe413 */
[----:B------:R-:W-:-:S04]  /*1e00*/  UIADD3 UR20, UP2, UPT, UR18, 0x1, URZ ;  /* 0x0000000112147890 */ /* 0x000fc8000ff5e0ff */
[----:B------:R-:W-:Y:S02]  /*1e10*/  UIADD3.X UR21, UPT, UPT, URZ, UR19, URZ, UP2, !UPT ;  /* 0x00000013ff157290 */ /* 0x000fe400097fe4ff */
[----:B------:R-:W-:Y:S01]  /*1e20*/  UIADD3 UR8, UP2, UPT, UR8, 0x2, URZ ;  /* 0x0000000208087890 */ /* 0x000fe2000ff5e0ff */
[----:B------:R-:W0:Y:S03]  /*1e30*/  I2F.S64 R13, UR18 ;  /* 0x00000012000d7d12 */ /* 0x000e260008301400 */
[----:B------:R-:W-:-:S05]  /*1e40*/  UIADD3.X UR9, UPT, UPT, URZ, UR9, URZ, UP2, !UPT ;  /* 0x00000009ff097290 */ /* 0x000fca00097fe4ff */
[----:B------:R-:W2:Y:S01]  /*1e50*/  I2F.S64 R15, UR20 ;  /* 0x00000014000f7d12 */ /* 0x000ea20008301400 */
        /* <DEDUP_REMOVED lines=27> */
.L_x_20:
[----:B------:R-:W-:Y:S05]  /*2010*/  BRA.U UP1, `(.L_x_11) ;  /* 0x0000000101547547 */ /* 0x000fea000b800000 */
[----:B------:R-:W0:Y:S01]  /*2020*/  LDS.64 R8, [R22] ;  /* 0x0000000016087984 */ /* 0x000e220000000a00 */
[----:B------:R-:W-:Y:S01]  /*2030*/  UIMAD.WIDE.U32 UR18, UR17, UR6, UR12 ;  /* 0x00000006111272a5 */ /* 0x000fe2000f8e000c */
[----:B------:R-:W-:Y:S01]  /*2040*/  MOV R13, 0x437c0000 ;  /* 0x437c0000000d7802 */ /* 0x000fe20000000f00 */
[----:B------:R-:W-:Y:S02]  /*2050*/  UIMAD UR20, UR7, UR17, URZ ;  /* 0x00000011071472a4 */ /* 0x000fe4000f8e02ff */
[----:B------:R-:W-:-:S04]  /*2060*/  UIADD3 UR8, UP1, UPT, UR8, UR18, URZ ;  /* 0x0000001208087290 */ /* 0x000fc8000ff3e0ff */
[----:B------:R-:W-:-:S09]  /*2070*/  UIADD3.X UR9, UPT, UPT, UR9, UR20, UR19, UP1, !UPT ;  /* 0x0000001409097290 */ /* 0x000fd20008ffe413 */
[----:B------:R-:W1:Y:S01]  /*2080*/  I2F.S64 R11, UR8 ;  /* 0x00000008000b7d12 */ /* 0x000e620008301400 */
        /* <DEDUP_REMOVED lines=13> */
[----:B------:R-:W-:-:S07]  /*2160*/  FFMA R6, R9, R8, R6 ;  /* 0x0000000809067223 */ /* 0x000fce0000000006 */
.L_x_11:
[----:B------:R-:W-:-:S07]  /*2170*/  FADD R5, R5, R6 ;  /* 0x0000000605057221 */ /* 0x000fce0000000000 */
.L_x_9:
[----:B------:R-:W-:Y:S05]  /*2180*/  BSYNC.RECONVERGENT B0 ;  /* 0x0000000000007941 */ /* 0x000fea0003800200 */
.L_x_8:
[----:B------:R-:W1:Y:S01]  /*2190*/  LDCU UR8, c[0x0][0x360] ;  /* 0x00006c00ff0877ac */ /* 0x000e620008000800 */
[----:B------:R-:W-:Y:S01]  /*21a0*/  BAR.SYNC.DEFER_BLOCKING 0x0 ;  /* 0x0000000000007b1d */ /* 0x000fe20000010000 */
[----:B------:R-:W-:-:S04]  /*21b0*/  UIADD3 UR6, UP2, UPT, UR6, 0x1, URZ ;  /* 0x0000000106067890 */ /* 0x000fc8000ff5e0ff */
[----:B------:R-:W-:Y:S02]  /*21c0*/  UIADD3.X UR7, UPT, UPT, URZ, UR7, URZ, UP2, !UPT ;  /* 0x00000007ff077290 */ /* 0x000fe400097fe4ff */
[----:B-1----:R-:W-:Y:S02]  /*21d0*/  UIADD3 UR15, UP1, UPT, UR8, UR15, URZ ;  /* 0x0000000f080f7290 */ /* 0x002fe4000ff3e0ff */
[----:B------:R-:W-:Y:S02]  /*21e0*/  UIADD3 UR14, UP3, UPT, -UR8, UR14, URZ ;  /* 0x0000000e080e7290 */ /* 0x000fe4000ff7e1ff */
[----:B------:R-:W-:Y:S02]  /*21f0*/  UIADD3.X UR16, UPT, UPT, URZ, UR16, URZ, UP1, !UPT ;  /* 0x00000010ff107290 */ /* 0x000fe40008ffe4ff */
[----:B------:R-:W-:Y:S02]  /*2200*/  UISETP.GE.U32.AND UP1, UPT, UR15, UR28, UPT ;  /* 0x0000001c0f00728c */ /* 0x000fe4000bf26070 */
[----:B------:R-:W-:-:S02]  /*2210*/  UIADD3.X UR30, UPT, UPT, UR30, -0x1, URZ, UP3, !UPT ;  /* 0xffffffff1e1e7890 */ /* 0x000fc40009ffe4ff */
[----:B------:R-:W-:-:S09]  /*2220*/  UISETP.GE.AND.EX UP1, UPT, UR16, UR29, UPT, UP1 ;  /* 0x0000001d1000728c */ /* 0x000fd2000bf26310 */
[----:B------:R-:W-:Y:S05]  /*2230*/  BRA.U !UP1, `(.L_x_21) ;  /* 0xffffffe5093c7547 */ /* 0x000fea000b83ffff */
.L_x_5:
[----:B------:R-:W-:-:S04]  /*2240*/  UISETP.GE.U32.AND UP1, UPT, UR4, UR26, UPT ;  /* 0x0000001a0400728c */ /* 0x000fc8000bf26070 */
[----:B------:R-:W-:-:S09]  /*2250*/  UISETP.GE.AND.EX UP1, UPT, UR5, UR27, UPT, UP1 ;  /* 0x0000001b0500728c */ /* 0x000fd2000bf26310 */
[----:B------:R-:W-:Y:S05]  /*2260*/  BRA.U UP1, `(.L_x_4) ;  /* 0x0000000101147547 */ /* 0x000fea000b800000 */
[----:B------:R-:W-:Y:S02]  /*2270*/  MOV R8, UR10 ;  /* 0x0000000a00087c02 */ /* 0x000fe40008000f00 */
[----:B------:R-:W-:-:S06]  /*2280*/  MOV R9, UR11 ;  /* 0x0000000b00097c02 */ /* 0x000fcc0008000f00 */
[----:B------:R-:W2:Y:S02]  /*2290*/  LDG.E.64 R8, desc[UR22][R8.64+0x10] ;  /* 0x0000101608087981 */ /* 0x000ea4000c1e1b00 */
[----:B--2---:R-:W-:Y:S02]  /*22a0*/  R2UR UR12, R8 ;  /* 0x00000000080c72ca */ /* 0x004fe400000e0000 */
[----:B------:R-:W-:-:S15]  /*22b0*/  R2UR UR13, R9 ;  /* 0x00000000090d72ca */ /* 0x000fde00000e0000 */
.L_x_4:
[----:B------:R-:W-:Y:S05]  /*22c0*/  BRA.U !UP0, `(.L_x_22) ;  /* 0xffffffe108807547 */ /* 0x000fea000b83ffff */
.L_x_2:
[----:B------:R-:W-:-:S04]  /*22d0*/  ISETP.GE.U32.AND P0, PT, R16, UR24, PT ;  /* 0x0000001810007c0c */ /* 0x000fc8000bf06070 */
[----:B------:R-:W-:-:S13]  /*22e0*/  ISETP.GE.AND.EX P0, PT, R17, UR25, PT, P0 ;  /* 0x0000001911007c0c */ /* 0x000fda000bf06300 */
[----:B------:R-:W-:Y:S05]  /*22f0*/  @P0 EXIT ;  /* 0x000000000000094d */ /* 0x000fea0003800000 */
[----:B------:R-:W1:Y:S02]  /*2300*/  LDCU.64 UR4, c[0x0][0x3b8] ;  /* 0x00007700ff0477ac */ /* 0x000e640008000a00 */
[----:B-1----:R-:W-:-:S04]  /*2310*/  LEA R2, P0, R16, UR4, 0x2 ;  /* 0x0000000410027c11 */ /* 0x002fc8000f8010ff */
[----:B------:R-:W-:-:S05]  /*2320*/  LEA.HI.X R3, R16, UR5, R17, 0x2, P0 ;  /* 0x0000000510037c11 */ /* 0x000fca00080f1411 */
[----:B------:R-:W-:Y:S01]  /*2330*/  STG.E desc[UR22][R2.64], R5 ;  /* 0x0000000502007986 */ /* 0x000fe2000c101916 */
[----:B------:R-:W-:Y:S05]  /*2340*/  EXIT ;  /* 0x000000000000794d */ /* 0x000fea0003800000 */
        .weak           $__internal_0_$__cuda_sm20_rem_s64
        .type           $__internal_0_$__cuda_sm20_rem_s64,@function
        .size           $__internal_0_$__cuda_sm20_rem_s64,(.L_x_24 - $__internal_0_$__cuda_sm20_rem_s64)
$__internal_0_$__cuda_sm20_rem_s64:
[----:B------:R-:W0:Y:S01]  /*2350*/  LDCU.64 UR38, c[0x0][0x3c8] ;  /* 0x00007900ff2677ac */ /* 0x000e220008000a00 */
[----:B------:R-:W-:Y:S02]  /*2360*/  IADD3 R15, P0, PT, RZ, -R16, RZ ;  /* 0x80000010ff0f7210 */ /* 0x000fe40007f1e0ff */
[----:B------:R-:W-:-:S04]  /*2370*/  ISETP.GE.AND P1, PT, R17, RZ, PT ;  /* 0x000000ff1100720c */ /* 0x000fc80003f26270 */
[----:B------:R-:W-:Y:S01]  /*2380*/  SEL R15, R15, R16, !P1 ;  /* 0x000000100f0f7207 */ /* 0x000fe20004800000 */
[----:B0-----:R-:W-:Y:S02]  /*2390*/  UIADD3 UR8, UP2, UPT, URZ, -UR38, URZ ;  /* 0x80000026ff087290 */ /* 0x001fe4000ff5e0ff */
[----:B------:R-:W-:Y:S02]  /*23a0*/  UISETP.GE.AND UP1, UPT, UR39, URZ, UPT ;  /* 0x000000ff2700728c */ /* 0x000fe4000bf26270 */
[----:B------:R-:W-:Y:S02]  /*23b0*/  UIADD3.X UR9, UPT, UPT, URZ, ~UR39, URZ, UP2, !UPT ;  /* 0x80000027ff097290 */ /* 0x000fe400097fe4ff */
[----:B------:R-:W-:Y:S02]  /*23c0*/  USEL UR8, UR8, UR38, !UP1 ;  /* 0x0000002608087287 */ /* 0x000fe4000c800000 */
[----:B------:R-:W-:-:S09]  /*23d0*/  USEL UR9, UR9, UR39, !UP1 ;  /* 0x0000002709097287 */ /* 0x000fd2000c800000 */
[----:B------:R-:W0:Y:S08]  /*23e0*/  I2F.U64.RP R10, UR8 ;  /* 0x00000008000a7d12 */ /* 0x000e300008309000 */
[----:B0-----:R-:W0:Y:S02]  /*23f0*/  MUFU.RCP R10, R10 ;  /* 0x0000000a000a7308 */ /* 0x001e240000001000 */
[----:B0-----:R-:W-:-:S06]  /*2400*/  IADD3 R8, PT, PT, R10, 0x1ffffffe, RZ ;  /* 0x1ffffffe0a087810 */ /* 0x001fcc0007ffe0ff */
[----:B------:R-:W0:Y:S02]  /*2410*/  F2I.U64.TRUNC R8, R8 ;  /* 0x0000000800087311 */ /* 0x000e24000020d800 */
[----:B0-----:R-:W-:Y:S02]  /*2420*/  R2UR UR18, R8 ;  /* 0x00000000081272ca */ /* 0x001fe400000e0000 */
[----:B------:R-:W-:Y:S02]  /*2430*/  R2UR UR19, R9 ;  /* 0x00000000091372ca */ /* 0x000fe400000e0000 */
[----:B------:R-:W-:-:S04]  /*2440*/  IADD3.X R9, PT, PT, RZ, ~R17, RZ, P0, !PT ;  /* 0x80000011ff097210 */ /* 0x000fc800007fe4ff */
[----:B------:R-:W-:Y:S01]  /*2450*/  SEL R10, R9, R17, !P1 ;  /* 0x00000011090a7207 */ /* 0x000fe20004800000 */
[----:B------:R-:W-:-:S04]  /*2460*/  HFMA2 R9, -RZ, RZ, 0, 0 ;  /* 0x00000000ff097431 */ /* 0x000fc800000001ff */
[----:B------:R-:W-:-:S04]  /*2470*/  UIMAD.WIDE.U32 UR20, UR18, UR8, URZ ;  /* 0x00000008121472a5 */ /* 0x000fc8000f8e00ff */
[----:B------:R-:W-:Y:S02]  /*2480*/  UIMAD UR21, UR18, UR9, UR21 ;  /* 0x00000009121572a4 */ /* 0x000fe4000f8e0215 */
[----:B------:R-:W-:Y:S02]  /*2490*/  UIADD3 UR36, UP1, UPT, URZ, -UR20, URZ ;  /* 0x80000014ff247290 */ /* 0x000fe4000ff3e0ff */
[----:B------:R-:W-:Y:S02]  /*24a0*/  UIMAD UR35, UR19, UR8, UR21 ;  /* 0x00000008132372a4 */ /* 0x000fe4000f8e0215 */
[----:B------:R-:W-:Y:S02]  /*24b0*/  UIMAD.WIDE.U32 UR20, UR18, UR36, URZ ;  /* 0x00000024121472a5 */ /* 0x000fe4000f8e00ff */
[----:B------:R-:W-:-:S05]  /*24c0*/  UIADD3.X UR35, UPT, UPT, URZ, ~UR35, URZ, UP1, !UPT ;  /* 0x80000023ff237290 */ /* 0x000fca0008ffe4ff */
[----:B------:R-:W-:Y:S01]  /*24d0*/  UMOV UR20, UR21 ;  /* 0x0000001500147c82 */ /* 0x000fe20008000000 */
[----:B------:R-:W-:Y:S02]  /*24e0*/  UMOV UR21, UR18 ;  /* 0x0000001200157c82 */ /* 0x000fe40008000000 */
[----:B------:R-:W-:-:S04]  /*24f0*/  UIMAD.WIDE.U32 UR20, UP1, UR18, UR35, UR20 ;  /* 0x00000023121472a5 */ /* 0x000fc8000f820014 */
[----:B------:R-:W-:Y:S02]  /*2500*/  UIMAD.WIDE.U32 UR20, UP2, UR19, UR36, UR20 ;  /* 0x00000024131472a5 */ /* 0x000fe4000f840014 */
[----:B------:R-:W-:Y:S02]  /*2510*/  UIMAD.WIDE.U32 UR36, UR19, UR35, URZ ;  /* 0x00000023132472a5 */ /* 0x000fe4000f8e00ff */
[----:B------:R-:W-:Y:S02]  /*2520*/  UIMAD UR35, UR19, UR35, URZ ;  /* 0x00000023132372a4 */ /* 0x000fe4000f8e02ff */
[----:B------:R-:W-:Y:S02]  /*2530*/  UIADD3.X UR20, UPT, UPT, UR37, UR19, URZ, UP1, !UPT ;  /* 0x0000001325147290 */ /* 0x000fe40008ffe4ff */
[----:B------:R-:W-:-:S04]  /*2540*/  UIADD3 UR21, UP3, UPT, UR35, UR21, URZ ;  /* 0x0000001523157290 */ /* 0x000fc8000ff7e0ff */
[----:B------:R-:W-:Y:S02]  /*2550*/  UIMAD.WIDE.U32 UR18, UR21, UR8, URZ ;  /* 0x00000008151272a5 */ /* 0x000fe4000f8e00ff */
[----:B------:R-:W-:Y:S02]  /*2560*/  UIADD3.X UR35, UPT, UPT, URZ, URZ, UR20, UP3, UP2 ;  /* 0x000000ffff237290 */ /* 0x000fe40009fe4414 */
[----:B------:R-:W-:Y:S02]  /*2570*/  UIADD3 UR18, UP1, UPT, URZ, -UR18, URZ ;  /* 0x80000012ff127290 */ /* 0x000fe4000ff3e0ff */
[----:B------:R-:W-:Y:S02]  /*2580*/  UIMAD UR19, UR21, UR9, UR19 ;  /* 0x00000009151372a4 */ /* 0x000fe4000f8e0213 */
[----:B------:R-:W-:Y:S02]  /*2590*/  UIMAD.WIDE.U32 UR36, UR21, UR18, URZ ;  /* 0x00000012152472a5 */ /* 0x000fe4000f8e00ff */
[----:B------:R-:W-:-:S04]  /*25a0*/  UIMAD UR19, UR35, UR8, UR19 ;  /* 0x00000008231372a4 */ /* 0x000fc8000f8e0213 */
[----:B------:R-:W-:Y:S01]  /*25b0*/  UIADD3.X UR19, UPT, UPT, URZ, ~UR19, URZ, UP1, !UPT ;  /* 0x80000013ff137290 */ /* 0x000fe20008ffe4ff */
[----:B------:R-:W-:-:S03]  /*25c0*/  UMOV UR20, UR37 ;  /* 0x0000002500147c82 */ /* 0x000fc60008000000 */
[----:B------:R-:W-:Y:S02]  /*25d0*/  UIMAD.WIDE.U32 UR20, UP1, UR21, UR19, UR20 ;  /* 0x00000013151472a5 */ /* 0x000fe4000f820014 */
[----:B------:R-:W-:Y:S02]  /*25e0*/  UIMAD UR36, UR35, UR19, URZ ;  /* 0x00000013232472a4 */ /* 0x000fe4000f8e02ff */
[----:B------:R-:W-:Y:S02]  /*25f0*/  UIMAD.WIDE.U32 UR20, UP2, UR35, UR18, UR20 ;  /* 0x00000012231472a5 */ /* 0x000fe4000f840014 */
[----:B------:R-:W-:Y:S02]  /*2600*/  UIMAD.WIDE.U32 UR18, UR35, UR19, URZ ;  /* 0x00000013231272a5 */ /* 0x000fe4000f8e00ff */
[----:B------:R-:W-:Y:S02]  /*2610*/  UIADD3 UR20, UP3, UPT, UR36, UR21, URZ ;  /* 0x0000001524147290 */ /* 0x000fe4000ff7e0ff */
[----:B------:R-:W-:-:S04]  /*2620*/  UIADD3.X UR35, UPT, UPT, UR19, UR35, URZ, UP1, !UPT ;  /* 0x0000002313237290 */ /* 0x000fc80008ffe4ff */
[----:B------:R-:W-:Y:S01]  /*2630*/  IMAD.HI.U32 R8, R15, UR20, RZ ;  /* 0x000000140f087c27 */ /* 0x000fe2000f8e00ff */
[----:B------:R-:W-:-:S03]  /*2640*/  UIADD3.X UR35, UPT, UPT, URZ, URZ, UR35, UP3, UP2 ;  /* 0x000000ffff237290 */ /* 0x000fc60009fe4423 */
[----:B------:R-:W-:-:S04]  /*2650*/  IMAD.WIDE.U32 R8, R10, UR20, R8 ;  /* 0x000000140a087c25 */ /* 0x000fc8000f8e0008 */
[----:B------:R-:W-:Y:S02]  /*2660*/  IMAD R13, R10, UR35, RZ ;  /* 0x000000230a0d7c24 */ /* 0x000fe4000f8e02ff */
[----:B------:R-:W-:-:S04]  /*2670*/  IMAD.HI.U32 R8, P0, R15, UR35, R8 ;  /* 0x000000230f087c27 */ /* 0x000fc8000f800008 */
[----:B------:R-:W-:Y:S01]  /*2680*/  IMAD.HI.U32 R11, R10, UR35, RZ ;  /* 0x000000230a0b7c27 */ /* 0x000fe2000f8e00ff */
[----:B------:R-:W-:-:S04]  /*2690*/  IADD3 R13, P2, PT, R13, R8, RZ ;  /* 0x000000080d0d7210 */ /* 0x000fc80007f5e0ff */
[----:B------:R-:W-:Y:S01]  /*26a0*/  IADD3.X R11, PT, PT, R11, RZ, RZ, P0, !PT ;  /* 0x000000ff0b0b7210 */ /* 0x000fe200007fe4ff */
[----:B------:R-:W-:-:S03]  /*26b0*/  IMAD.WIDE.U32 R8, R13, UR8, RZ ;  /* 0x000000080d087c25 */ /* 0x000fc6000f8e00ff */
[----:B------:R-:W-:Y:S01]  /*26c0*/  IADD3.X R11, PT, PT, RZ, R11, RZ, P2, !PT ;  /* 0x0000000bff0b7210 */ /* 0x000fe200017fe4ff */
[----:B------:R-:W-:Y:S01]  /*26d0*/  IMAD R12, R13, UR9, R9 ;  /* 0x000000090d0c7c24 */ /* 0x000fe2000f8e0209 */
[----:B------:R-:W-:-:S03]  /*26e0*/  IADD3 R14, P2, PT, -R8, R15, RZ ;  /* 0x0000000f080e7210 */ /* 0x000fc60007f5e1ff */
[----:B------:R-:W-:Y:S01]  /*26f0*/  IMAD R11, R11, UR8, R12 ;  /* 0x000000080b0b7c24 */ /* 0x000fe2000f8e020c */
[----:B------:R-:W-:-:S04]  /*2700*/  ISETP.GE.U32.AND P0, PT, R14, UR8, PT ;  /* 0x000000080e007c0c */ /* 0x000fc8000bf06070 */
[----:B------:R-:W-:Y:S02]  /*2710*/  IADD3.X R11, PT, PT, ~R11, R10, RZ, P2, !PT ;  /* 0x0000000a0b0b7210 */ /* 0x000fe400017fe5ff */
[----:B------:R-:W-:Y:S02]  /*2720*/  IADD3 R9, P2, PT, R14, -UR8, RZ ;  /* 0x800000080e097c10 */ /* 0x000fe4000ff5e0ff */
[C---:B------:R-:W-:Y:S02]  /*2730*/  ISETP.GE.U32.AND.EX P0, PT, R11.reuse, UR9, PT, P0 ;  /* 0x000000090b007c0c */ /* 0x040fe4000bf06100 */
[----:B------:R-:W-:Y:S02]  /*2740*/  IADD3.X R8, PT, PT, R11, ~UR9, RZ, P2, !PT ;  /* 0x800000090b087c10 */ /* 0x000fe400097fe4ff */
[----:B------:R-:W-:Y:S02]  /*2750*/  SEL R9, R9, R14, P0 ;  /* 0x0000000e09097207 */ /* 0x000fe40000000000 */
[----:B------:R-:W-:-:S02]  /*2760*/  SEL R8, R8, R11, P0 ;  /* 0x0000000b08087207 */ /* 0x000fc40000000000 */
[C---:B------:R-:W-:Y:S02]  /*2770*/  ISETP.GE.U32.AND P0, PT, R9.reuse, UR8, PT ;  /* 0x0000000809007c0c */ /* 0x040fe4000bf06070 */
[----:B------:R-:W-:Y:S02]  /*2780*/  IADD3 R10, P2, PT, R9, -UR8, RZ ;  /* 0x80000008090a7c10 */ /* 0x000fe4000ff5e0ff */
[C---:B------:R-:W-:Y:S02]  /*2790*/  ISETP.GE.U32.AND.EX P0, PT, R8.reuse, UR9, PT, P0 ;  /* 0x0000000908007c0c */ /* 0x040fe4000bf06100 */
[----:B------:R-:W-:Y:S02]  /*27a0*/  IADD3.X R11, PT, PT, R8, ~UR9, RZ, P2, !PT ;  /* 0x80000009080b7c10 */ /* 0x000fe400097fe4ff */
[----:B------:R-:W-:Y:S02]  /*27b0*/  SEL R10, R10, R9, P0 ;  /* 0x000000090a0a7207 */ /* 0x000fe40000000000 */
[----:B------:R-:W-:-:S02]  /*27c0*/  SEL R11, R11, R8, P0 ;  /* 0x000000080b0b7207 */ /* 0x000fc40000000000 */
[-C--:B------:R-:W-:Y:S02]  /*27d0*/  IADD3 R9, P2, PT, RZ, -R10.reuse, RZ ;  /* 0x8000000aff097210 */ /* 0x080fe40007f5e0ff */
[----:B------:R-:W-:Y:S02]  /*27e0*/  ISETP.NE.U32.AND P0, PT, RZ, UR38, PT ;  /* 0x00000026ff007c0c */ /* 0x000fe4000bf05070 */
[-C--:B------:R-:W-:Y:S02]  /*27f0*/  IADD3.X R8, PT, PT, RZ, ~R11.reuse, RZ, P2, !PT ;  /* 0x8000000bff087210 */ /* 0x080fe400017fe4ff */
[----:B------:R-:W-:Y:S01]  /*2800*/  SEL R10, R9, R10, !P1 ;  /* 0x0000000a090a7207 */ /* 0x000fe20004800000 */
[----:B------:R-:W-:Y:S01]  /*2810*/  HFMA2 R9, -RZ, RZ, 0, 0 ;  /* 0x00000000ff097431 */ /* 0x000fe200000001ff */
[----:B------:R-:W-:Y:S02]  /*2820*/  SEL R11, R8, R11, !P1 ;  /* 0x0000000b080b7207 */ /* 0x000fe40004800000 */
[----:B------:R-:W-:-:S02]  /*2830*/  MOV R8, R6 ;  /* 0x0000000600087202 */ /* 0x000fc40000000f00 */
[----:B------:R-:W-:-:S04]  /*2840*/  ISETP.NE.AND.EX P0, PT, RZ, UR39, PT, P0 ;  /* 0x00000027ff007c0c */ /* 0x000fc8000bf05300 */
[----:B------:R-:W-:Y:S02]  /*2850*/  SEL R10, R10, 0xffffffff, P0 ;  /* 0xffffffff0a0a7807 */ /* 0x000fe40000000000 */
[----:B------:R-:W-:Y:S01]  /*2860*/  SEL R11, R11, 0xffffffff, P0 ;  /* 0xffffffff0b0b7807 */ /* 0x000fe20000000000 */
[----:B------:R-:W-:Y:S06]  /*2870*/  RET.REL.NODEC R8 `(GpuConv1DOnDevice_ranges) ;  /* 0xffffffd408e07950 */ /* 0x000fec0003c3ffff */
.L_x_23:
[----:B------:R-:W-:-:S00]  /*2880*/  BRA `(.L_x_23) ;  /* 0xfffffffc00fc7947 */ /* 0x000fc0000383ffff */
[----:B------:R-:W-:-:S00]  /*2890*/  NOP ;  /* 0x0000000000007918 */ /* 0x000fc00000000000 */
        /* <DEDUP_REMOVED lines=14> */
.L_x_24:


//--------------------- .nv.shared.GpuConv1DOnDevice_ranges --------------------------
	.section	.nv.shared.GpuConv1DOnDevice_ranges,"aw",@nobits
	.sectionflags	@""
	.align	16
	.zero		1024


//--------------------- .nv.shared.reserved.0     --------------------------
	.section	.nv.shared.reserved.0,"aw",@nobits
	.weak		__nv_reservedSMEM_offset_0_alias
	.size		__nv_reservedSMEM_offset_0_alias, 0, 64
	.other		__nv_reservedSMEM_offset_0_alias,@"STO_CUDA_RESERVED_SHARED STV_DEFAULT"
__nv_reservedSMEM_offset_0_alias:
	.zero		0
	.zero		64


//--------------------- .nv.constant0.GpuConv1DOnDevice_ranges --------------------------
	.section	.nv.constant0.GpuConv1DOnDevice_ranges,"a",@progbits
	.sectionflags	@""
	.align	4
.nv.constant0.GpuConv1DOnDevice_ranges:
	.zero		984


//--------------------- SYMBOLS --------------------------

	.type		.nv.reservedSmem.offset0,@object
	.size		.nv.reservedSmem.offset0,0x4
	.type		.nv.reservedSmem.cap,@object
	.size		.nv.reservedSmem.cap,0x4
